	.target	sm_100

	.elftype	@"ET_EXEC"


//--------------------- .note.nv.tkinfo           --------------------------
	.section	.note.nv.tkinfo,"",@"SHT_NOTE"
	.sectionflags	@"SHF_NOTE_NV_TKINFO"
	.tkinfo
        /*0018*/ 	.word	0x00000081
        /*0030*/ 	.string	""
        /*0030*/ 	.string	"ptxas"
        /*0030*/ 	.string	"Cuda compilation tools, release 12.9, V12.9.86"
        /*0030*/ 	.string	"Build cuda_12.9.r12.9/compiler.36037853_0"
        /*0030*/ 	.string	"-regUsageLevel 10 -arch sm_100f -m 64 "



//--------------------- .note.nv.cuver            --------------------------
	.section	.note.nv.cuver,"",@"SHT_NOTE"
	.sectionflags	@"SHF_NOTE_NV_CUVER"
        /*0018*/ 	.short	0x0001
        /*001a*/ 	.short	0x0064
        /*001c*/ 	.short	0x0001
        /*001e*/ 	.short	0x0000
        /*0020*/ 	.short	0x0001
        /*0022*/ 	.short	0x0000


//--------------------- .nv.info                  --------------------------
	.section	.nv.info,"",@"SHT_CUDA_INFO"
	.align	4


	//----- nvinfo : EIATTR_REGCOUNT
	.align		4
        /*0000*/ 	.byte	0x04, 0x2f
        /*0002*/ 	.short	(.L_15 - .L_14)
	.align		4
.L_14:
        /*0004*/ 	.word	index@(_ZN9deep_gemm24sm100_fp8_gemm_1d1d_implILN4cute4UMMA5MajorE0ELS3_0ELj0ELj7168ELj2048ELj128ELj224ELj128ELj64ELj128ELj128ELj64ELj4ELj128ELj128ELj1ELb0ELj148ELNS_8GemmTypeE1ELb0EN7cutlass10bfloat16_tENS_16EpilogueIdentityEEEvPijjj14CUtensorMap_stS9_S9_S9_S9_)
        /*0008*/ 	.word	0x00000036


	//----- nvinfo : EIATTR_FRAME_SIZE
	.align		4
.L_15:
        /*000c*/ 	.byte	0x04, 0x11
        /*000e*/ 	.short	(.L_17 - .L_16)
	.align		4
.L_16:
        /*0010*/ 	.word	index@($__internal_3_$__cuda_sm20_div_u16)
        /*0014*/ 	.word	0x00000000


	//----- nvinfo : EIATTR_FRAME_SIZE
	.align		4
.L_17:
        /*0018*/ 	.byte	0x04, 0x11
        /*001a*/ 	.short	(.L_19 - .L_18)
	.align		4
.L_18:
        /*001c*/ 	.word	index@($__internal_2_$__cuda_sm10x_tcgen05_guardrail_trap_unallocated_columns_being_dealloced)
        /*0020*/ 	.word	0x00000000


	//----- nvinfo : EIATTR_FRAME_SIZE
	.align		4
.L_19:
        /*0024*/ 	.byte	0x04, 0x11
        /*0026*/ 	.short	(.L_21 - .L_20)
	.align		4
.L_20:
        /*0028*/ 	.word	index@($__internal_1_$__cuda_sm10x_tcgen05_guardrail_trap_phase_invalid_during_alloc)
        /*002c*/ 	.word	0x00000000


	//----- nvinfo : EIATTR_FRAME_SIZE
	.align		4
.L_21:
        /*0030*/ 	.byte	0x04, 0x11
        /*0032*/ 	.short	(.L_23 - .L_22)
	.align		4
.L_22:
        /*0034*/ 	.word	index@($__internal_0_$__cuda_sm10x_tcgen05_guardrail_trap_col_being_dealloced_not_returned_by_alloc)
        /*0038*/ 	.word	0x00000000


	//----- nvinfo : EIATTR_FRAME_SIZE
	.align		4
.L_23:
        /*003c*/ 	.byte	0x04, 0x11
        /*003e*/ 	.short	(.L_25 - .L_24)
	.align		4
.L_24:
        /*0040*/ 	.word	index@(_ZN9deep_gemm24sm100_fp8_gemm_1d1d_implILN4cute4UMMA5MajorE0ELS3_0ELj0ELj7168ELj2048ELj128ELj224ELj128ELj64ELj128ELj128ELj64ELj4ELj128ELj128ELj1ELb0ELj148ELNS_8GemmTypeE1ELb0EN7cutlass10bfloat16_tENS_16EpilogueIdentityEEEvPijjj14CUtensorMap_stS9_S9_S9_S9_)
        /*0044*/ 	.word	0x00000000


	//----- nvinfo : EIATTR_MIN_STACK_SIZE
	.align		4
.L_25:
        /*0048*/ 	.byte	0x04, 0x12
        /*004a*/ 	.short	(.L_27 - .L_26)
	.align		4
.L_26:
        /*004c*/ 	.word	index@(_ZN9deep_gemm24sm100_fp8_gemm_1d1d_implILN4cute4UMMA5MajorE0ELS3_0ELj0ELj7168ELj2048ELj128ELj224ELj128ELj64ELj128ELj128ELj64ELj4ELj128ELj128ELj1ELb0ELj148ELNS_8GemmTypeE1ELb0EN7cutlass10bfloat16_tENS_16EpilogueIdentityEEEvPijjj14CUtensorMap_stS9_S9_S9_S9_)
        /*0050*/ 	.word	0x00000000
.L_27:


//--------------------- .nv.info._ZN9deep_gemm24sm100_fp8_gemm_1d1d_implILN4cute4UMMA5MajorE0ELS3_0ELj0ELj7168ELj2048ELj128ELj224ELj128ELj64ELj128ELj128ELj64ELj4ELj128ELj128ELj1ELb0ELj148ELNS_8GemmTypeE1ELb0EN7cutlass10bfloat16_tENS_16EpilogueIdentityEEEvPijjj14CUtensorMap_stS9_S9_S9_S9_ --------------------------
	.section	.nv.info._ZN9deep_gemm24sm100_fp8_gemm_1d1d_implILN4cute4UMMA5MajorE0ELS3_0ELj0ELj7168ELj2048ELj128ELj224ELj128ELj64ELj128ELj128ELj64ELj4ELj128ELj128ELj1ELb0ELj148ELNS_8GemmTypeE1ELb0EN7cutlass10bfloat16_tENS_16EpilogueIdentityEEEvPijjj14CUtensorMap_stS9_S9_S9_S9_,"",@"SHT_CUDA_INFO"
	.sectionflags	@""
	.align	4


	//----- nvinfo : EIATTR_CUDA_API_VERSION
	.align		4
        /*0000*/ 	.byte	0x04, 0x37
        /*0002*/ 	.short	(.L_29 - .L_28)
.L_28:
        /*0004*/ 	.word	0x00000081


	//----- nvinfo : EIATTR_KPARAM_INFO
	.align		4
.L_29:
        /*0008*/ 	.byte	0x04, 0x17
        /*000a*/ 	.short	(.L_31 - .L_30)
.L_30:
        /*000c*/ 	.word	0x00000000
        /*0010*/ 	.short	0x0008
        /*0012*/ 	.short	0x0240
        /*0014*/ 	.byte	0x00, 0xf0, 0x01, 0x02


	//----- nvinfo : EIATTR_KPARAM_INFO
	.align		4
.L_31:
        /*0018*/ 	.byte	0x04, 0x17
        /*001a*/ 	.short	(.L_33 - .L_32)
.L_32:
        /*001c*/ 	.word	0x00000000
        /*0020*/ 	.short	0x0007
        /*0022*/ 	.short	0x01c0
        /*0024*/ 	.byte	0x00, 0xf0, 0x01, 0x02


	//----- nvinfo : EIATTR_KPARAM_INFO
	.align		4
.L_33:
        /*0028*/ 	.byte	0x04, 0x17
        /*002a*/ 	.short	(.L_35 - .L_34)
.L_34:
        /*002c*/ 	.word	0x00000000
        /*0030*/ 	.short	0x0006
        /*0032*/ 	.short	0x0140
        /*0034*/ 	.byte	0x00, 0xf0, 0x01, 0x02


	//----- nvinfo : EIATTR_KPARAM_INFO
	.align		4
.L_35:
        /*0038*/ 	.byte	0x04, 0x17
        /*003a*/ 	.short	(.L_37 - .L_36)
.L_36:
        /*003c*/ 	.word	0x00000000
        /*0040*/ 	.short	0x0005
        /*0042*/ 	.short	0x00c0
        /*0044*/ 	.byte	0x00, 0xf0, 0x01, 0x02


	//----- nvinfo : EIATTR_KPARAM_INFO
	.align		4
.L_37:
        /*0048*/ 	.byte	0x04, 0x17
        /*004a*/ 	.short	(.L_39 - .L_38)
.L_38:
        /*004c*/ 	.word	0x00000000
        /*0050*/ 	.short	0x0004
        /*0052*/ 	.short	0x0040
        /*0054*/ 	.byte	0x00, 0xf0, 0x01, 0x02


	//----- nvinfo : EIATTR_KPARAM_INFO
	.align		4
.L_39:
        /*0058*/ 	.byte	0x04, 0x17
        /*005a*/ 	.short	(.L_41 - .L_40)
.L_40:
        /*005c*/ 	.word	0x00000000
        /*0060*/ 	.short	0x0003
        /*0062*/ 	.short	0x0010
        /*0064*/ 	.byte	0x00, 0xf0, 0x11, 0x00


	//----- nvinfo : EIATTR_KPARAM_INFO
	.align		4
.L_41:
        /*0068*/ 	.byte	0x04, 0x17
        /*006a*/ 	.short	(.L_43 - .L_42)
.L_42:
        /*006c*/ 	.word	0x00000000
        /*0070*/ 	.short	0x0002
        /*0072*/ 	.short	0x000c
        /*0074*/ 	.byte	0x00, 0xf0, 0x11, 0x00


	//----- nvinfo : EIATTR_KPARAM_INFO
	.align		4
.L_43:
        /*0078*/ 	.byte	0x04, 0x17
        /*007a*/ 	.short	(.L_45 - .L_44)
.L_44:
        /*007c*/ 	.word	0x00000000
        /*0080*/ 	.short	0x0001
        /*0082*/ 	.short	0x0008
        /*0084*/ 	.byte	0x00, 0xf0, 0x11, 0x00


	//----- nvinfo : EIATTR_KPARAM_INFO
	.align		4
.L_45:
        /*0088*/ 	.byte	0x04, 0x17
        /*008a*/ 	.short	(.L_47 - .L_46)
.L_46:
        /*008c*/ 	.word	0x00000000
        /*0090*/ 	.short	0x0000
        /*0092*/ 	.short	0x0000
        /*0094*/ 	.byte	0x00, 0xf5, 0x21, 0x00


	//----- nvinfo : EIATTR_AT_ENTRY_FRAGMENTS
	.align		4
.L_47:
        /*0098*/ 	.byte	0x04, 0x4f
        /*009a*/ 	.short	(.L_49 - .L_48)


	//   ....[0]....
.L_48:
        /*009c*/ 	.word	0x00000004


	//----- nvinfo : EIATTR_RESERVED_SMEM_USED
	.align		4
.L_49:
        /*00a0*/ 	.byte	0x01, 0x41
	.zero		2


	//----- nvinfo : EIATTR_SPARSE_MMA_MASK
	.align		4
        /*00a4*/ 	.byte	0x03, 0x50
        /*00a6*/ 	.short	0x0000


	//----- nvinfo : EIATTR_TCGEN05_1CTA_USED
	.align		4
        /*00a8*/ 	.byte	0x01, 0x51
	.zero		2


	//----- nvinfo : EIATTR_MAXREG_COUNT
	.align		4
        /*00ac*/ 	.byte	0x03, 0x1b
        /*00ae*/ 	.short	0x00ff


	//----- nvinfo : EIATTR_NUM_BARRIERS
	.align		4
        /*00b0*/ 	.byte	0x02, 0x4c
        /*00b2*/ 	.byte	0x09
	.zero		1


	//----- nvinfo : EIATTR_INT_WARP_WIDE_INSTR_OFFSETS
	.align		4
        /*00b4*/ 	.byte	0x04, 0x31
        /*00b6*/ 	.short	(.L_51 - .L_50)


	//   ....[0]....
.L_50:
        /*00b8*/ 	.word	0x00005190


	//   ....[1]....
        /*00bc*/ 	.word	0x000051b0


	//----- nvinfo : EIATTR_COOP_GROUP_MASK_REGIDS
	.align		4
.L_51:
        /*00c0*/ 	.byte	0x04, 0x29
        /*00c2*/ 	.short	(.L_53 - .L_52)


	//   ....[0]....
.L_52:
        /*00c4*/ 	.word	0xffffffff


	//   ....[1]....
        /*00c8*/ 	.word	0xffffffff


	//   ....[2]....
        /*00cc*/ 	.word	0xffffffff


	//   ....[3]....
        /*00d0*/ 	.word	0xffffffff


	//   ....[4]....
        /*00d4*/ 	.word	0xffffffff


	//   ....[5]....
        /*00d8*/ 	.word	0xffffffff


	//   ....[6]....
        /*00dc*/ 	.word	0xffffffff


	//   ....[7]....
        /*00e0*/ 	.word	0xffffffff


	//   ....[8]....
        /*00e4*/ 	.word	0xffffffff


	//   ....[9]....
        /*00e8*/ 	.word	0xffffffff


	//   ....[10]....
        /*00ec*/ 	.word	0xffffffff


	//   ....[11]....
        /*00f0*/ 	.word	0xffffffff


	//   ....[12]....
        /*00f4*/ 	.word	0xffffffff


	//   ....[13]....
        /*00f8*/ 	.word	0xffffffff


	//----- nvinfo : EIATTR_COOP_GROUP_INSTR_OFFSETS
	.align		4
.L_53:
        /*00fc*/ 	.byte	0x04, 0x28
        /*00fe*/ 	.short	(.L_55 - .L_54)


	//   ....[0]....
.L_54:
        /*0100*/ 	.word	0x00000030


	//   ....[1]....
        /*0104*/ 	.word	0x00000470


	//   ....[2]....
        /*0108*/ 	.word	0x00000730


	//   ....[3]....
        /*010c*/ 	.word	0x00000b80


	//   ....[4]....
        /*0110*/ 	.word	0x00000c30


	//   ....[5]....
        /*0114*/ 	.word	0x00000ce0


	//   ....[6]....
        /*0118*/ 	.word	0x00001310


	//   ....[7]....
        /*011c*/ 	.word	0x00001330


	//   ....[8]....
        /*0120*/ 	.word	0x00001350


	//   ....[9]....
        /*0124*/ 	.word	0x000015a0


	//   ....[10]....
        /*0128*/ 	.word	0x000015d0


	//   ....[11]....
        /*012c*/ 	.word	0x000015f0


	//   ....[12]....
        /*0130*/ 	.word	0x000050b0


	//   ....[13]....
        /*0134*/ 	.word	0x00005270


	//----- nvinfo : EIATTR_VRC_CTA_INIT_COUNT
	.align		4
.L_55:
        /*0138*/ 	.byte	0x02, 0x4a
        /*013a*/ 	.byte	0x80
	.zero		1


	//----- nvinfo : EIATTR_MBARRIER_INSTR_OFFSETS
	.align		4
        /*013c*/ 	.byte	0x04, 0x39
        /*013e*/ 	.short	(.L_57 - .L_56)


	//   ....[0]....
.L_56:
        /*0140*/ 	.word	0x00000330
        /*0144*/ 	.word	0x000000ff
        /*0148*/ 	.word	0x00031800
        /*014c*/ 	.short	0x0100
        /*014e*/ 	.byte	0x05
	.zero		1


	//   ....[1]....
        /*0150*/ 	.word	0x00000340
        /*0154*/ 	.word	0x000000ff
        /*0158*/ 	.word	0x00031820
        /*015c*/ 	.short	0x0100
        /*015e*/ 	.byte	0x05
	.zero		1


	//   ....[2]....
        /*0160*/ 	.word	0x00000350
        /*0164*/ 	.word	0x000000ff
        /*0168*/ 	.word	0x00031840
        /*016c*/ 	.short	0x0100
        /*016e*/ 	.byte	0x05
	.zero		1


	//   ....[3]....
        /*0170*/ 	.word	0x00000360
        /*0174*/ 	.word	0x000000ff
        /*0178*/ 	.word	0x00031808
        /*017c*/ 	.short	0x0100
        /*017e*/ 	.byte	0x05
	.zero		1


	//   ....[4]....
        /*0180*/ 	.word	0x00000370
        /*0184*/ 	.word	0x000000ff
        /*0188*/ 	.word	0x00031828
        /*018c*/ 	.short	0x0100
        /*018e*/ 	.byte	0x05
	.zero		1


	//   ....[5]....
        /*0190*/ 	.word	0x00000380
        /*0194*/ 	.word	0x000000ff
        /*0198*/ 	.word	0x00031848
        /*019c*/ 	.short	0x0100
        /*019e*/ 	.byte	0x05
	.zero		1


	//   ....[6]....
        /*01a0*/ 	.word	0x00000390
        /*01a4*/ 	.word	0x000000ff
        /*01a8*/ 	.word	0x00031810
        /*01ac*/ 	.short	0x0100
        /*01ae*/ 	.byte	0x05
	.zero		1


	//   ....[7]....
        /*01b0*/ 	.word	0x000003a0
        /*01b4*/ 	.word	0x000000ff
        /*01b8*/ 	.word	0x00031830
        /*01bc*/ 	.short	0x0100
        /*01be*/ 	.byte	0x05
	.zero		1


	//   ....[8]....
        /*01c0*/ 	.word	0x000003b0
        /*01c4*/ 	.word	0x000000ff
        /*01c8*/ 	.word	0x00031850
        /*01cc*/ 	.short	0x0100
        /*01ce*/ 	.byte	0x05
	.zero		1


	//   ....[9]....
        /*01d0*/ 	.word	0x000003c0
        /*01d4*/ 	.word	0x000000ff
        /*01d8*/ 	.word	0x00031818
        /*01dc*/ 	.short	0x0100
        /*01de*/ 	.byte	0x05
	.zero		1


	//   ....[10]....
        /*01e0*/ 	.word	0x000003d0
        /*01e4*/ 	.word	0x000000ff
        /*01e8*/ 	.word	0x00031838
        /*01ec*/ 	.short	0x0100
        /*01ee*/ 	.byte	0x05
	.zero		1


	//   ....[11]....
        /*01f0*/ 	.word	0x000003e0
        /*01f4*/ 	.word	0x000000ff
        /*01f8*/ 	.word	0x00031858
        /*01fc*/ 	.short	0x0100
        /*01fe*/ 	.byte	0x05
	.zero		1


	//   ....[12]....
        /*0200*/ 	.word	0x000003f0
        /*0204*/ 	.word	0x000000ff
        /*0208*/ 	.word	0x00031860
        /*020c*/ 	.short	0x0100
        /*020e*/ 	.byte	0x05
	.zero		1


	//   ....[13]....
        /*0210*/ 	.word	0x00000400
        /*0214*/ 	.word	0x000000ff
        /*0218*/ 	.word	0x00031870
        /*021c*/ 	.short	0x0100
        /*021e*/ 	.byte	0x05
	.zero		1


	//   ....[14]....
        /*0220*/ 	.word	0x00000410
        /*0224*/ 	.word	0x000000ff
        /*0228*/ 	.word	0x00031868
        /*022c*/ 	.short	0x0100
        /*022e*/ 	.byte	0x05
	.zero		1


	//   ....[15]....
        /*0230*/ 	.word	0x00000420
        /*0234*/ 	.word	0x000000ff
        /*0238*/ 	.word	0x00031878
        /*023c*/ 	.short	0x0100
        /*023e*/ 	.byte	0x05
	.zero		1


	//   ....[16]....
        /*0240*/ 	.word	0x00000a30
        /*0244*/ 	.word	0x00000002
        /*0248*/ 	.word	0x00031800
        /*024c*/ 	.short	0x010a
        /*024e*/ 	.byte	0xff
	.zero		1


	//   ....[17]....
        /*0250*/ 	.word	0x00000dc0
        /*0254*/ 	.word	0x00000002
        /*0258*/ 	.word	0x00000000
        /*025c*/ 	.short	0x0101
        /*025e*/ 	.byte	0xff
	.zero		1


	//   ....[18]....
        /*0260*/ 	.word	0x00001100
        /*0264*/ 	.word	0x00000000
        /*0268*/ 	.word	0x00031870
        /*026c*/ 	.short	0x010a
        /*026e*/ 	.byte	0x08
	.zero		1


	//   ....[19]....
        /*0270*/ 	.word	0x000011a0
        /*0274*/ 	.word	0x000000ff
        /*0278*/ 	.word	0x00031840
        /*027c*/ 	.short	0x010a
        /*027e*/ 	.byte	0x0d
	.zero		1


	//   ....[20]....
        /*0280*/ 	.word	0x00001570
        /*0284*/ 	.word	0x000000ff
        /*0288*/ 	.word	0x00031840
        /*028c*/ 	.short	0x010a
        /*028e*/ 	.byte	0x09
	.zero		1


	//   ....[21]....
        /*0290*/ 	.word	0x00001af0
        /*0294*/ 	.word	0x00000008
        /*0298*/ 	.word	0x00031820
        /*029c*/ 	.short	0x010a
        /*029e*/ 	.byte	0xff
	.zero		1


	//   ....[22]....
        /*02a0*/ 	.word	0x00001f40
        /*02a4*/ 	.word	0x00000008
        /*02a8*/ 	.word	0x00031828
        /*02ac*/ 	.short	0x010a
        /*02ae*/ 	.byte	0xff
	.zero		1


	//   ....[23]....
        /*02b0*/ 	.word	0x000020b0
        /*02b4*/ 	.word	0x00000008
        /*02b8*/ 	.word	0x00031830
        /*02bc*/ 	.short	0x010a
        /*02be*/ 	.byte	0xff
	.zero		1


	//   ....[24]....
        /*02c0*/ 	.word	0x00002210
        /*02c4*/ 	.word	0x00000008
        /*02c8*/ 	.word	0x00031838
        /*02cc*/ 	.short	0x010a
        /*02ce*/ 	.byte	0xff
	.zero		1


	//   ....[25]....
        /*02d0*/ 	.word	0x00002340
        /*02d4*/ 	.word	0x00000008
        /*02d8*/ 	.word	0x00031820
        /*02dc*/ 	.short	0x010a
        /*02de*/ 	.byte	0xff
	.zero		1


	//   ....[26]....
        /*02e0*/ 	.word	0x00002560
        /*02e4*/ 	.word	0x00000008
        /*02e8*/ 	.word	0x00031828
        /*02ec*/ 	.short	0x010a
        /*02ee*/ 	.byte	0xff
	.zero		1


	//   ....[27]....
        /*02f0*/ 	.word	0x00002690
        /*02f4*/ 	.word	0x00000008
        /*02f8*/ 	.word	0x00031830
        /*02fc*/ 	.short	0x010a
        /*02fe*/ 	.byte	0xff
	.zero		1


	//   ....[28]....
        /*0300*/ 	.word	0x000027c0
        /*0304*/ 	.word	0x00000008
        /*0308*/ 	.word	0x00031838
        /*030c*/ 	.short	0x010a
        /*030e*/ 	.byte	0xff
	.zero		1


	//   ....[29]....
        /*0310*/ 	.word	0x000028f0
        /*0314*/ 	.word	0x00000008
        /*0318*/ 	.word	0x00031820
        /*031c*/ 	.short	0x010a
        /*031e*/ 	.byte	0xff
	.zero		1


	//   ....[30]....
        /*0320*/ 	.word	0x00002b10
        /*0324*/ 	.word	0x00000008
        /*0328*/ 	.word	0x00031828
        /*032c*/ 	.short	0x010a
        /*032e*/ 	.byte	0xff
	.zero		1


	//   ....[31]....
        /*0330*/ 	.word	0x00002c40
        /*0334*/ 	.word	0x00000008
        /*0338*/ 	.word	0x00031830
        /*033c*/ 	.short	0x010a
        /*033e*/ 	.byte	0xff
	.zero		1


	//   ....[32]....
        /*0340*/ 	.word	0x00002d70
        /*0344*/ 	.word	0x00000008
        /*0348*/ 	.word	0x00031838
        /*034c*/ 	.short	0x010a
        /*034e*/ 	.byte	0xff
	.zero		1


	//   ....[33]....
        /*0350*/ 	.word	0x00002ea0
        /*0354*/ 	.word	0x00000008
        /*0358*/ 	.word	0x00031820
        /*035c*/ 	.short	0x010a
        /*035e*/ 	.byte	0xff
	.zero		1


	//   ....[34]....
        /*0360*/ 	.word	0x000030c0
        /*0364*/ 	.word	0x00000008
        /*0368*/ 	.word	0x00031828
        /*036c*/ 	.short	0x010a
        /*036e*/ 	.byte	0xff
	.zero		1


	//   ....[35]....
        /*0370*/ 	.word	0x000031f0
        /*0374*/ 	.word	0x00000008
        /*0378*/ 	.word	0x00031830
        /*037c*/ 	.short	0x010a
        /*037e*/ 	.byte	0xff
	.zero		1


	//   ....[36]....
        /*0380*/ 	.word	0x00003320
        /*0384*/ 	.word	0x00000008
        /*0388*/ 	.word	0x00031838
        /*038c*/ 	.short	0x010a
        /*038e*/ 	.byte	0xff
	.zero		1


	//   ....[37]....
        /*0390*/ 	.word	0x000037b0
        /*0394*/ 	.word	0x00000014
        /*0398*/ 	.word	0x00031860
        /*039c*/ 	.short	0x010a
        /*039e*/ 	.byte	0xff
	.zero		1


	//   ....[38]....
        /*03a0*/ 	.word	0x00004f30
        /*03a4*/ 	.word	0x00000014
        /*03a8*/ 	.word	0x00000000
        /*03ac*/ 	.short	0x0101
        /*03ae*/ 	.byte	0xff
	.zero		1


	//   ....[39]....
        /*03b0*/ 	.word	0x000052a0
        /*03b4*/ 	.word	0x00000002
        /*03b8*/ 	.word	0x00031800
        /*03bc*/ 	.short	0x010a
        /*03be*/ 	.byte	0xff
	.zero		1


	//   ....[40]....
        /*03c0*/ 	.word	0x00005320
        /*03c4*/ 	.word	0x00000000
        /*03c8*/ 	.word	0x00031870
        /*03cc*/ 	.short	0x010a
        /*03ce*/ 	.byte	0xff
	.zero		1


	//   ....[41]....
        /*03d0*/ 	.word	0x00005390
        /*03d4*/ 	.word	0x00000002
        /*03d8*/ 	.word	0x00031840
        /*03dc*/ 	.short	0x010a
        /*03de*/ 	.byte	0xff
	.zero		1


	//   ....[42]....
        /*03e0*/ 	.word	0x00005400
        /*03e4*/ 	.word	0x00000000
        /*03e8*/ 	.word	0x00031840
        /*03ec*/ 	.short	0x010a
        /*03ee*/ 	.byte	0xff
	.zero		1


	//   ....[43]....
        /*03f0*/ 	.word	0x00005470
        /*03f4*/ 	.word	0x00000008
        /*03f8*/ 	.word	0x00031820
        /*03fc*/ 	.short	0x010a
        /*03fe*/ 	.byte	0xff
	.zero		1


	//   ....[44]....
        /*0400*/ 	.word	0x000054e0
        /*0404*/ 	.word	0x00000008
        /*0408*/ 	.word	0x00031828
        /*040c*/ 	.short	0x010a
        /*040e*/ 	.byte	0xff
	.zero		1


	//   ....[45]....
        /*0410*/ 	.word	0x00005550
        /*0414*/ 	.word	0x00000008
        /*0418*/ 	.word	0x00031830
        /*041c*/ 	.short	0x010a
        /*041e*/ 	.byte	0xff
	.zero		1


	//   ....[46]....
        /*0420*/ 	.word	0x000055c0
        /*0424*/ 	.word	0x00000008
        /*0428*/ 	.word	0x00031838
        /*042c*/ 	.short	0x010a
        /*042e*/ 	.byte	0xff
	.zero		1


	//   ....[47]....
        /*0430*/ 	.word	0x00005610
        /*0434*/ 	.word	0x00000008
        /*0438*/ 	.word	0x00031820
        /*043c*/ 	.short	0x010a
        /*043e*/ 	.byte	0xff
	.zero		1


	//   ....[48]....
        /*0440*/ 	.word	0x00005660
        /*0444*/ 	.word	0x00000008
        /*0448*/ 	.word	0x00031828
        /*044c*/ 	.short	0x010a
        /*044e*/ 	.byte	0xff
	.zero		1


	//   ....[49]....
        /*0450*/ 	.word	0x000056b0
        /*0454*/ 	.word	0x00000008
        /*0458*/ 	.word	0x00031830
        /*045c*/ 	.short	0x010a
        /*045e*/ 	.byte	0xff
	.zero		1


	//   ....[50]....
        /*0460*/ 	.word	0x00005700
        /*0464*/ 	.word	0x00000008
        /*0468*/ 	.word	0x00031838
        /*046c*/ 	.short	0x010a
        /*046e*/ 	.byte	0xff
	.zero		1


	//   ....[51]....
        /*0470*/ 	.word	0x00005770
        /*0474*/ 	.word	0x00000008
        /*0478*/ 	.word	0x00031820
        /*047c*/ 	.short	0x010a
        /*047e*/ 	.byte	0xff
	.zero		1


	//   ....[52]....
        /*0480*/ 	.word	0x000057e0
        /*0484*/ 	.word	0x00000008
        /*0488*/ 	.word	0x00031828
        /*048c*/ 	.short	0x010a
        /*048e*/ 	.byte	0xff
	.zero		1


	//   ....[53]....
        /*0490*/ 	.word	0x00005850
        /*0494*/ 	.word	0x00000008
        /*0498*/ 	.word	0x00031830
        /*049c*/ 	.short	0x010a
        /*049e*/ 	.byte	0xff
	.zero		1


	//   ....[54]....
        /*04a0*/ 	.word	0x000058c0
        /*04a4*/ 	.word	0x00000008
        /*04a8*/ 	.word	0x00031838
        /*04ac*/ 	.short	0x010a
        /*04ae*/ 	.byte	0xff
	.zero		1


	//   ....[55]....
        /*04b0*/ 	.word	0x00005910
        /*04b4*/ 	.word	0x00000008
        /*04b8*/ 	.word	0x00031820
        /*04bc*/ 	.short	0x010a
        /*04be*/ 	.byte	0xff
	.zero		1


	//   ....[56]....
        /*04c0*/ 	.word	0x00005960
        /*04c4*/ 	.word	0x00000008
        /*04c8*/ 	.word	0x00031828
        /*04cc*/ 	.short	0x010a
        /*04ce*/ 	.byte	0xff
	.zero		1


	//   ....[57]....
        /*04d0*/ 	.word	0x000059b0
        /*04d4*/ 	.word	0x00000008
        /*04d8*/ 	.word	0x00031830
        /*04dc*/ 	.short	0x010a
        /*04de*/ 	.byte	0xff
	.zero		1


	//   ....[58]....
        /*04e0*/ 	.word	0x00005a00
        /*04e4*/ 	.word	0x00000008
        /*04e8*/ 	.word	0x00031838
        /*04ec*/ 	.short	0x010a
        /*04ee*/ 	.byte	0xff
	.zero		1


	//   ....[59]....
        /*04f0*/ 	.word	0x00005a60
        /*04f4*/ 	.word	0x00000014
        /*04f8*/ 	.word	0x00031860
        /*04fc*/ 	.short	0x010a
        /*04fe*/ 	.byte	0xff
	.zero		1


	//----- nvinfo : EIATTR_NUM_MBARRIERS
	.align		4
.L_57:
        /*0500*/ 	.byte	0x03, 0x38
        /*0502*/ 	.short	0x0010


	//----- nvinfo : EIATTR_EXIT_INSTR_OFFSETS
	.align		4
        /*0504*/ 	.byte	0x04, 0x1c
        /*0506*/ 	.short	(.L_59 - .L_58)


	//   ....[0]....
.L_58:
        /*0508*/ 	.word	0x00000830


	//   ....[1]....
        /*050c*/ 	.word	0x00000e20


	//   ....[2]....
        /*0510*/ 	.word	0x00000ef0


	//   ....[3]....
        /*0514*/ 	.word	0x000018f0


	//   ....[4]....
        /*0518*/ 	.word	0x00001960


	//   ....[5]....
        /*051c*/ 	.word	0x00003470


	//   ....[6]....
        /*0520*/ 	.word	0x000034d0


	//   ....[7]....
        /*0524*/ 	.word	0x00005090


	//   ....[8]....
        /*0528*/ 	.word	0x00005280


	//----- nvinfo : EIATTR_MAX_THREADS
	.align		4
.L_59:
        /*052c*/ 	.byte	0x04, 0x05
        /*052e*/ 	.short	(.L_61 - .L_60)
.L_60:
        /*0530*/ 	.word	0x00000100
        /*0534*/ 	.word	0x00000001
        /*0538*/ 	.word	0x00000001


	//----- nvinfo : EIATTR_CRS_STACK_SIZE
	.align		4
.L_61:
        /*053c*/ 	.byte	0x04, 0x1e
        /*053e*/ 	.short	(.L_63 - .L_62)
.L_62:
        /*0540*/ 	.word	0x00000000


	//----- nvinfo : EIATTR_CBANK_PARAM_SIZE
	.align		4
.L_63:
        /*0544*/ 	.byte	0x03, 0x19
        /*0546*/ 	.short	0x02c0


	//----- nvinfo : EIATTR_PARAM_CBANK
	.align		4
        /*0548*/ 	.byte	0x04, 0x0a
        /*054a*/ 	.short	(.L_65 - .L_64)
	.align		4
.L_64:
        /*054c*/ 	.word	index@(.nv.constant0._ZN9deep_gemm24sm100_fp8_gemm_1d1d_implILN4cute4UMMA5MajorE0ELS3_0ELj0ELj7168ELj2048ELj128ELj224ELj128ELj64ELj128ELj128ELj64ELj4ELj128ELj128ELj1ELb0ELj148ELNS_8GemmTypeE1ELb0EN7cutlass10bfloat16_tENS_16EpilogueIdentityEEEvPijjj14CUtensorMap_stS9_S9_S9_S9_)
        /*0550*/ 	.short	0x0380
        /*0552*/ 	.short	0x02c0


	//----- nvinfo : EIATTR_SW_WAR
	.align		4
.L_65:
        /*0554*/ 	.byte	0x04, 0x36
        /*0556*/ 	.short	(.L_67 - .L_66)
.L_66:
        /*0558*/ 	.word	0x00000008
.L_67:


//--------------------- .nv.compat                --------------------------
	.section	.nv.compat,"",@"SHT_CUDA_COMPAT_INFO"
	.align	4
        /*0000*/ 	.byte	0x02, 0x02, 0x02, 0x00, 0x02, 0x05, 0x05, 0x00, 0x02, 0x03, 0x01, 0x00, 0x02, 0x06, 0x01, 0x00


//--------------------- .nv.callgraph             --------------------------
	.section	.nv.callgraph,"",@"SHT_CUDA_CALLGRAPH"
	.align	4
	.sectionentsize	8
	.align		4
        /*0000*/ 	.word	0x00000000
	.align		4
        /*0004*/ 	.word	0xffffffff
	.align		4
        /*0008*/ 	.word	0x00000000
	.align		4
        /*000c*/ 	.word	0xfffffffe
	.align		4
        /*0010*/ 	.word	0x00000000
	.align		4
        /*0014*/ 	.word	0xfffffffd
	.align		4
        /*0018*/ 	.word	0x00000000
	.align		4
        /*001c*/ 	.word	0xfffffffc


//--------------------- .nv.constant4             --------------------------
	.section	.nv.constant4,"a",@progbits
	.align	8
	.align		8
.nv.constant4:
        /*0000*/ 	.dword	_ZN47_INTERNAL_c6a4b7e6_9_kernel_cu_5c37363c_28937614cuda3std3__45__cpo5beginE
	.align		8
        /*0008*/ 	.dword	_ZN47_INTERNAL_c6a4b7e6_9_kernel_cu_5c37363c_28937614cuda3std3__45__cpo3endE
	.align		8
        /*0010*/ 	.dword	_ZN47_INTERNAL_c6a4b7e6_9_kernel_cu_5c37363c_28937614cuda3std3__45__cpo6cbeginE
	.align		8
        /*0018*/ 	.dword	_ZN47_INTERNAL_c6a4b7e6_9_kernel_cu_5c37363c_28937614cuda3std3__45__cpo4cendE
	.align		8
        /*0020*/ 	.dword	_ZN47_INTERNAL_c6a4b7e6_9_kernel_cu_5c37363c_28937614cuda3std3__449_GLOBAL__N__c6a4b7e6_9_kernel_cu_5c37363c_28937616ignoreE
	.align		8
        /*0028*/ 	.dword	_ZN47_INTERNAL_c6a4b7e6_9_kernel_cu_5c37363c_28937614cuda3std3__419piecewise_constructE
	.align		8
        /*0030*/ 	.dword	_ZN47_INTERNAL_c6a4b7e6_9_kernel_cu_5c37363c_28937614cuda3std3__48in_placeE
	.align		8
        /*0038*/ 	.dword	_ZN47_INTERNAL_c6a4b7e6_9_kernel_cu_5c37363c_28937614cuda3std6ranges3__45__cpo4swapE
	.align		8
        /*0040*/ 	.dword	_ZN47_INTERNAL_c6a4b7e6_9_kernel_cu_5c37363c_28937614cuda3std6ranges3__45__cpo9iter_moveE
	.align		8
        /*0048*/ 	.dword	_ZN47_INTERNAL_c6a4b7e6_9_kernel_cu_5c37363c_28937614cute7productE
	.align		8
        /*0050*/ 	.dword	_ZN47_INTERNAL_c6a4b7e6_9_kernel_cu_5c37363c_28937614cute1_E


//--------------------- .text._ZN9deep_gemm24sm100_fp8_gemm_1d1d_implILN4cute4UMMA5MajorE0ELS3_0ELj0ELj7168ELj2048ELj128ELj224ELj128ELj64ELj128ELj128ELj64ELj4ELj128ELj128ELj1ELb0ELj148ELNS_8GemmTypeE1ELb0EN7cutlass10bfloat16_tENS_16EpilogueIdentityEEEvPijjj14CUtensorMap_stS9_S9_S9_S9_ --------------------------
	.section	.text._ZN9deep_gemm24sm100_fp8_gemm_1d1d_implILN4cute4UMMA5MajorE0ELS3_0ELj0ELj7168ELj2048ELj128ELj224ELj128ELj64ELj128ELj128ELj64ELj4ELj128ELj128ELj1ELb0ELj148ELNS_8GemmTypeE1ELb0EN7cutlass10bfloat16_tENS_16EpilogueIdentityEEEvPijjj14CUtensorMap_stS9_S9_S9_S9_,"ax",@progbits
	.align	128
        .global         _ZN9deep_gemm24sm100_fp8_gemm_1d1d_implILN4cute4UMMA5MajorE0ELS3_0ELj0ELj7168ELj2048ELj128ELj224ELj128ELj64ELj128ELj128ELj64ELj4ELj128ELj128ELj1ELb0ELj148ELNS_8GemmTypeE1ELb0EN7cutlass10bfloat16_tENS_16EpilogueIdentityEEEvPijjj14CUtensorMap_stS9_S9_S9_S9_
        .type           _ZN9deep_gemm24sm100_fp8_gemm_1d1d_implILN4cute4UMMA5MajorE0ELS3_0ELj0ELj7168ELj2048ELj128ELj224ELj128ELj64ELj128ELj128ELj64ELj4ELj128ELj128ELj1ELb0ELj148ELNS_8GemmTypeE1ELb0EN7cutlass10bfloat16_tENS_16EpilogueIdentityEEEvPijjj14CUtensorMap_stS9_S9_S9_S9_,@function
        .size           _ZN9deep_gemm24sm100_fp8_gemm_1d1d_implILN4cute4UMMA5MajorE0ELS3_0ELj0ELj7168ELj2048ELj128ELj224ELj128ELj64ELj128ELj128ELj64ELj4ELj128ELj128ELj1ELb0ELj148ELNS_8GemmTypeE1ELb0EN7cutlass10bfloat16_tENS_16EpilogueIdentityEEEvPijjj14CUtensorMap_stS9_S9_S9_S9_,(.L_x_100 - _ZN9deep_gemm24sm100_fp8_gemm_1d1d_implILN4cute4UMMA5MajorE0ELS3_0ELj0ELj7168ELj2048ELj128ELj224ELj128ELj64ELj128ELj128ELj64ELj4ELj128ELj128ELj1ELb0ELj148ELNS_8GemmTypeE1ELb0EN7cutlass10bfloat16_tENS_16EpilogueIdentityEEEvPijjj14CUtensorMap_stS9_S9_S9_S9_)
        .other          _ZN9deep_gemm24sm100_fp8_gemm_1d1d_implILN4cute4UMMA5MajorE0ELS3_0ELj0ELj7168ELj2048ELj128ELj224ELj128ELj64ELj128ELj128ELj64ELj4ELj128ELj128ELj1ELb0ELj148ELNS_8GemmTypeE1ELb0EN7cutlass10bfloat16_tENS_16EpilogueIdentityEEEvPijjj14CUtensorMap_stS9_S9_S9_S9_,@"STO_CUDA_ENTRY STV_DEFAULT"
_ZN9deep_gemm24sm100_fp8_gemm_1d1d_implILN4cute4UMMA5MajorE0ELS3_0ELj0ELj7168ELj2048ELj128ELj224ELj128ELj64ELj128ELj128ELj64ELj4ELj128ELj128ELj1ELb0ELj148ELNS_8GemmTypeE1ELb0EN7cutlass10bfloat16_tENS_16EpilogueIdentityEEEvPijjj14CUtensorMap_stS9_S9_S9_S9_:
.text._ZN9deep_gemm24sm100_fp8_gemm_1d1d_implILN4cute4UMMA5MajorE0ELS3_0ELj0ELj7168ELj2048ELj128ELj224ELj128ELj64ELj128ELj128ELj64ELj4ELj128ELj128ELj1ELb0ELj148ELNS_8GemmTypeE1ELb0EN7cutlass10bfloat16_tENS_16EpilogueIdentityEEEvPijjj14CUtensorMap_stS9_S9_S9_S9_:
[----:B------:R-:W1:Y:S01]  /*0000*/  LDC R1, c[0x0][0x37c] ;  /* 0x0000df00ff017b82 */ /* 0x000e620000000800 */
[----:B------:R-:W2:Y:S02]  /*0010*/  S2R R0, SR_TID.X ;  /* 0x0000000000007919 */ /* 0x000ea40000002100 */
[----:B--2---:R-:W-:-:S05]  /*0020*/  SHF.R.U32.HI R0, RZ, 0x5, R0 ;  /* 0x00000005ff007819 */ /* 0x004fca0000011600 */
[----:B------:R-:W2:Y:S02]  /*0030*/  SHFL.IDX PT, R21, R0, RZ, 0x1f ;  /* 0x00001fff00157589 */ /* 0x000ea400000e0000 */
[----:B--2---:R-:W-:-:S13]  /*0040*/  ISETP.NE.AND P0, PT, R21, 0x2, PT ;  /* 0x000000021500780c */ /* 0x004fda0003f05270 */
[----:B-1----:R-:W-:Y:S05]  /*0050*/  @!P0 BRA `(.L_x_0) ;  /* 0x0000000400008947 */ /* 0x002fea0003800000 */
[----:B------:R-:W-:-:S13]  /*0060*/  ISETP.NE.AND P0, PT, R21, 0x1, PT ;  /* 0x000000011500780c */ /* 0x000fda0003f05270 */
[----:B------:R-:W-:Y:S05]  /*0070*/  @!P0 BRA `(.L_x_1) ;  /* 0x0000000000608947 */ /* 0x000fea0003800000 */
[----:B------:R-:W-:-:S13]  /*0080*/  ISETP.NE.AND P0, PT, R21, RZ, PT ;  /* 0x000000ff1500720c */ /* 0x000fda0003f05270 */
[----:B------:R-:W-:Y:S05]  /*0090*/  @P0 BRA `(.L_x_2) ;  /* 0x0000000400a80947 */ /* 0x000fea0003800000 */
[----:B------:R-:W-:Y:S01]  /*00a0*/  ELECT P0, URZ, PT ;  /* 0x0000000000ff782f */ /* 0x000fe20003800000 */
[----:B------:R-:W-:-:S12]  /*00b0*/  BSSY.RECONVERGENT B0, `(.L_x_3) ;  /* 0x0000013000007945 */ /* 0x000fd80003800200 */
[----:B------:R-:W-:Y:S05]  /*00c0*/  @!P0 BRA `(.L_x_4) ;  /* 0x0000000000448947 */ /* 0x000fea0003800000 */
[----:B------:R-:W1:Y:S02]  /*00d0*/  LDCU.64 UR4, c[0x0][0x348] ;  /* 0x00006900ff0477ac */ /* 0x000e640008000a00 */
[----:B-1----:R-:W-:Y:S02]  /*00e0*/  UIADD3 UR12, UP4, UPT, UR4, 0x40, URZ ;  /* 0x00000040040c7890 */ /* 0x002fe4000ff9e0ff */
[----:B------:R-:W-:Y:S02]  /*00f0*/  UIADD3 UR10, UP3, UPT, UR4, 0xc0, URZ ;  /* 0x000000c0040a7890 */ /* 0x000fe4000ff7e0ff */
[----:B------:R-:W-:Y:S02]  /*0100*/  UIADD3 UR8, UP2, UPT, UR4, 0x140, URZ ;  /* 0x0000014004087890 */ /* 0x000fe4000ff5e0ff */
[----:B------:R-:W-:Y:S02]  /*0110*/  UIADD3 UR6, UP1, UPT, UR4, 0x1c0, URZ ;  /* 0x000001c004067890 */ /* 0x000fe4000ff3e0ff */
[----:B------:R-:W-:-:S02]  /*0120*/  UIADD3 UR4, UP0, UPT, UR4, 0x240, URZ ;  /* 0x0000024004047890 */ /* 0x000fc4000ff1e0ff */
[----:B------:R-:W-:Y:S02]  /*0130*/  UIADD3.X UR13, UPT, UPT, URZ, UR5, URZ, UP4, !UPT ;  /* 0x00000005ff0d7290 */ /* 0x000fe4000a7fe4ff */
[----:B------:R-:W-:Y:S02]  /*0140*/  UIADD3.X UR11, UPT, UPT, URZ, UR5, URZ, UP3, !UPT ;  /* 0x00000005ff0b7290 */ /* 0x000fe40009ffe4ff */
[----:B------:R-:W-:Y:S02]  /*0150*/  UIADD3.X UR9, UPT, UPT, URZ, UR5, URZ, UP2, !UPT ;  /* 0x00000005ff097290 */ /* 0x000fe400097fe4ff */
[----:B------:R-:W-:Y:S02]  /*0160*/  UIADD3.X UR7, UPT, UPT, URZ, UR5, URZ, UP1, !UPT ;  /* 0x00000005ff077290 */ /* 0x000fe40008ffe4ff */
[----:B------:R-:W-:Y:S01]  /*0170*/  UIADD3.X UR5, UPT, UPT, URZ, UR5, URZ, UP0, !UPT ;  /* 0x00000005ff057290 */ /* 0x000fe200087fe4ff */
[----:B------:R1:W-:Y:S02]  /*0180*/  UTMACCTL.PF [UR12] ;  /* 0x000000000c0079b9 */ /* 0x0003e40008040000 */
[----:B------:R1:W-:Y:S02]  /*0190*/  UTMACCTL.PF [UR10] ;  /* 0x000000000a0079b9 */ /* 0x0003e40008040000 */
[----:B------:R1:W-:Y:S02]  /*01a0*/  UTMACCTL.PF [UR8] ;  /* 0x00000000080079b9 */ /* 0x0003e40008040000 */
[----:B------:R1:W-:Y:S02]  /*01b0*/  UTMACCTL.PF [UR6] ;  /* 0x00000000060079b9 */ /* 0x0003e40008040000 */
[----:B------:R1:W-:Y:S02]  /*01c0*/  UTMACCTL.PF [UR4] ;  /* 0x00000000040079b9 */ /* 0x0003e40008040000 */
[----:B-1----:R-:W-:Y:S01]  /*01d0*/  NOP ;  /* 0x0000000000007918 */ /* 0x002fe20000000000 */
.L_x_4:
[----:B------:R-:W-:Y:S05]  /*01e0*/  BSYNC.RECONVERGENT B0 ;  /* 0x0000000000007941 */ /* 0x000fea0003800200 */
.L_x_3:
[----:B------:R-:W-:Y:S05]  /*01f0*/  BRA `(.L_x_2) ;  /* 0x0000000400507947 */ /* 0x000fea0003800000 */
.L_x_1:
[----:B------:R-:W-:Y:S01]  /*0200*/  ELECT P0, URZ, PT ;  /* 0x0000000000ff782f */ /* 0x000fe20003800000 */
[----:B------:R-:W-:-:S12]  /*0210*/  BSSY.RECONVERGENT B0, `(.L_x_5) ;  /* 0x0000023000007945 */ /* 0x000fd80003800200 */
[----:B------:R-:W-:Y:S05]  /*0220*/  @!P0 BRA `(.L_x_6) ;  /* 0x0000000000848947 */ /* 0x000fea0003800000 */
[----:B------:R-:W1:Y:S01]  /*0230*/  S2UR UR5, SR_CgaCtaId ;  /* 0x00000000000579c3 */ /* 0x000e620000008800 */
[----:B------:R-:W-:Y:S01]  /*0240*/  UMOV UR7, 0x400 ;  /* 0x0000040000077882 */ /* 0x000fe20000000000 */
[----:B------:R-:W-:Y:S01]  /*0250*/  UMOV UR6, 0x1 ;  /* 0x0000000100067882 */ /* 0x000fe20000000000 */
[----:B------:R-:W-:Y:S02]  /*0260*/  UMOV UR4, 0x20 ;  /* 0x0000002000047882 */ /* 0x000fe40000000000 */
[----:B------:R-:W-:-:S04]  /*0270*/  UIADD3 UR8, UPT, UPT, -UR4, 0x100000, URZ ;  /* 0x0010000004087890 */ /* 0x000fc8000fffe1ff */
[----:B------:R-:W-:Y:S02]  /*0280*/  USHF.L.U32 UR9, UR8, 0xb, URZ ;  /* 0x0000000b08097899 */ /* 0x000fe400080006ff */
[----:B------:R-:W-:Y:S01]  /*0290*/  USHF.L.U32 UR8, UR8, 0x1, URZ ;  /* 0x0000000108087899 */ /* 0x000fe200080006ff */
[----:B------:R-:W-:Y:S02]  /*02a0*/  UMOV UR4, 0x80 ;  /* 0x0000008000047882 */ /* 0x000fe40000000000 */
[----:B------:R-:W-:-:S04]  /*02b0*/  UIADD3 UR10, UPT, UPT, -UR4, 0x100000, URZ ;  /* 0x00100000040a7890 */ /* 0x000fc8000fffe1ff */
[----:B------:R-:W-:Y:S02]  /*02c0*/  USHF.L.U32 UR11, UR10, 0xb, URZ ;  /* 0x0000000b0a0b7899 */ /* 0x000fe400080006ff */
[----:B------:R-:W-:Y:S02]  /*02d0*/  USHF.L.U32 UR10, UR10, 0x1, URZ ;  /* 0x000000010a0a7899 */ /* 0x000fe400080006ff */
[----:B-1----:R-:W-:Y:S02]  /*02e0*/  ULEA UR5, UR5, UR7, 0x18 ;  /* 0x0000000705057291 */ /* 0x002fe4000f8ec0ff */
[----:B------:R-:W-:-:S04]  /*02f0*/  UIADD3 UR6, UPT, UPT, -UR6, 0x100000, URZ ;  /* 0x0010000006067890 */ /* 0x000fc8000fffe1ff */
[----:B------:R-:W-:Y:S02]  /*0300*/  USHF.L.U32 UR7, UR6, 0xb, URZ ;  /* 0x0000000b06077899 */ /* 0x000fe400080006ff */
[----:B------:R-:W-:Y:S01]  /*0310*/  USHF.L.U32 UR6, UR6, 0x1, URZ ;  /* 0x0000000106067899 */ /* 0x000fe200080006ff */
[----:B------:R-:W1:Y:S11]  /*0320*/  FENCE.VIEW.ASYNC.S ;  /* 0x00000000000073c6 */ /* 0x000e760000000000 */
[----:B-1----:R1:W2:Y:S01]  /*0330*/  SYNCS.EXCH.64 URZ, [UR5+0x31800], UR6 ;  /* 0x0318000605ff75b2 */ /* 0x0022a20008000100 */
[----:B------:R1:W3:Y:S01]  /*0340*/  SYNCS.EXCH.64 URZ, [UR5+0x31820], UR6 ;  /* 0x0318200605ff75b2 */ /* 0x0002e20008000100 */
[----:B------:R1:W4:Y:S01]  /*0350*/  SYNCS.EXCH.64 URZ, [UR5+0x31840], UR8 ;  /* 0x0318400805ff75b2 */ /* 0x0003220008000100 */
[----:B------:R1:W1:Y:S01]  /*0360*/  SYNCS.EXCH.64 URZ, [UR5+0x31808], UR6 ;  /* 0x0318080605ff75b2 */ /* 0x0002620008000100 */
        /* <DEDUP_REMOVED lines=12> */
[----:B------:R-:W-:Y:S01]  /*0430*/  NOP ;  /* 0x0000000000007918 */ /* 0x000fe20000000000 */
.L_x_6:
[----:B-1----:R-:W-:Y:S05]  /*0440*/  BSYNC.RECONVERGENT B0 ;  /* 0x0000000000007941 */ /* 0x002fea0003800200 */
.L_x_5:
[----:B------:R-:W-:Y:S05]  /*0450*/  BRA `(.L_x_2) ;  /* 0x0000000000b87947 */ /* 0x000fea0003800000 */
.L_x_0:
[----:B------:R-:W1:Y:S01]  /*0460*/  S2UR UR6, SR_CgaCtaId ;  /* 0x00000000000679c3 */ /* 0x000e620000008800 */
[----:B------:R-:W-:Y:S01]  /*0470*/  NOP ;  /* 0x0000000000007918 */ /* 0x000fe20000000000 */
[----:B------:R-:W-:Y:S01]  /*0480*/  UMOV UR4, 0x40 ;  /* 0x0000004000047882 */ /* 0x000fe20000000000 */
[----:B------:R-:W-:Y:S01]  /*0490*/  UMOV UR5, 0x400 ;  /* 0x0000040000057882 */ /* 0x000fe20000000000 */
[----:B-1----:R-:W-:Y:S02]  /*04a0*/  ULEA UR4, UR6, UR4, 0x18 ;  /* 0x0000000406047291 */ /* 0x002fe4000f8ec0ff */
[----:B------:R-:W-:-:S07]  /*04b0*/  ULEA UR5, UR6, UR5, 0x18 ;  /* 0x0000000506057291 */ /* 0x000fce000f8ec0ff */
[----:B------:R-:W1:Y:S02]  /*04c0*/  LDS.U8 R0, [UR4] ;  /* 0x00000004ff007984 */ /* 0x000e640008000000 */
[----:B-1----:R-:W-:-:S13]  /*04d0*/  ISETP.NE.AND P0, PT, R0, RZ, PT ;  /* 0x000000ff0000720c */ /* 0x002fda0003f05270 */
[----:B------:R-:W-:Y:S05]  /*04e0*/  @P0 BRA `(.L_x_7) ;  /* 0x00000000007c0947 */ /* 0x000fea0003800000 */
[----:B------:R-:W-:-:S13]  /*04f0*/  ELECT P0, URZ, PT ;  /* 0x0000000000ff782f */ /* 0x000fda0003800000 */
[----:B------:R-:W-:Y:S05]  /*0500*/  @!P0 BRA `(.L_x_8) ;  /* 0x0000000000848947 */ /* 0x000fea0003800000 */
[----:B------:R-:W-:Y:S01]  /*0510*/  UMOV UR4, 0x10 ;  /* 0x0000001000047882 */ /* 0x000fe20000000000 */
[----:B------:R-:W-:-:S04]  /*0520*/  IMAD.MOV.U32 R2, RZ, RZ, 0xffff ;  /* 0x0000ffffff027424 */ /* 0x000fc800078e00ff */
[----:B------:R-:W-:Y:S04]  /*0530*/  DEPBAR.LE SB1, 0x36 ;  /* 0x00009d800000791a */ /* 0x000fe80000000000 */
[----:B------:R-:W1:Y:S02]  /*0540*/  UTCATOMSWS.FIND_AND_SET.ALIGN UP0, UR4, UR4 ;  /* 0x00000004000475e3 */ /* 0x000e640008000800 */
[----:B-1----:R-:W-:Y:S01]  /*0550*/  PLOP3.LUT P0, PT, PT, PT, UP0, 0x80, 0x8 ;  /* 0x000000000008781c */ /* 0x002fe20003f0f008 */
[----:B------:R-:W-:-:S03]  /*0560*/  IMAD.U32 R5, RZ, RZ, UR4 ;  /* 0x00000004ff057e24 */ /* 0x000fc6000f8e00ff */
[----:B------:R-:W-:-:S04]  /*0570*/  SEL R0, RZ, 0xffffffff, !P0 ;  /* 0xffffffffff007807 */ /* 0x000fc80004000000 */
[----:B------:R-:W-:Y:S01]  /*0580*/  ISETP.NE.AND P0, PT, R0, RZ, PT ;  /* 0x000000ff0000720c */ /* 0x000fe20003f05270 */
[----:B------:R-:W-:-:S12]  /*0590*/  IMAD.MOV.U32 R0, RZ, RZ, 0x1 ;  /* 0x00000001ff007424 */ /* 0x000fd800078e00ff */
[----:B------:R-:W-:Y:S05]  /*05a0*/  @P0 BRA `(.L_x_9) ;  /* 0x0000000000240947 */ /* 0x000fea0003800000 */
.L_x_10:
[----:B------:R-:W-:Y:S05]  /*05b0*/  NANOSLEEP 0x64 ;  /* 0x000000640000795d */ /* 0x000fea0003800000 */
[----:B------:R-:W-:-:S05]  /*05c0*/  UMOV UR4, 0x10 ;  /* 0x0000001000047882 */ /* 0x000fca0000000000 */
[----:B------:R-:W-:Y:S04]  /*05d0*/  DEPBAR.LE SB1, 0x36 ;  /* 0x00009d800000791a */ /* 0x000fe80000000000 */
[----:B------:R-:W1:Y:S02]  /*05e0*/  UTCATOMSWS.FIND_AND_SET.ALIGN UP0, UR4, UR4 ;  /* 0x00000004000475e3 */ /* 0x000e640008000800 */
[----:B-1----:R-:W-:Y:S01]  /*05f0*/  PLOP3.LUT P0, PT, PT, PT, UP0, 0x80, 0x8 ;  /* 0x000000000008781c */ /* 0x002fe20003f0f008 */
[----:B------:R-:W-:-:S03]  /*0600*/  IMAD.U32 R5, RZ, RZ, UR4 ;  /* 0x00000004ff057e24 */ /* 0x000fc6000f8e00ff */
[----:B------:R-:W-:-:S04]  /*0610*/  SEL R3, RZ, 0xffffffff, !P0 ;  /* 0xffffffffff037807 */ /* 0x000fc80004000000 */
[----:B------:R-:W-:-:S13]  /*0620*/  ISETP.NE.AND P0, PT, R3, RZ, PT ;  /* 0x000000ff0300720c */ /* 0x000fda0003f05270 */
[----:B------:R-:W-:Y:S05]  /*0630*/  @!P0 BRA `(.L_x_10) ;  /* 0xfffffffc00dc8947 */ /* 0x000fea000383ffff */
.L_x_9:
[C---:B------:R-:W-:Y:S01]  /*0640*/  VIADD R3, R5.reuse, 0x10 ;  /* 0x0000001005037836 */ /* 0x040fe20000000000 */
[----:B------:R-:W-:Y:S01]  /*0650*/  UMOV UR4, 0x50 ;  /* 0x0000005000047882 */ /* 0x000fe20000000000 */
[----:B------:R-:W-:Y:S01]  /*0660*/  SHF.L.U32 R2, R2, R5, RZ ;  /* 0x0000000502027219 */ /* 0x000fe200000006ff */
[----:B------:R-:W-:Y:S01]  /*0670*/  ULEA UR4, UR6, UR4, 0x18 ;  /* 0x0000000406047291 */ /* 0x000fe2000f8ec0ff */
[----:B------:R-:W-:Y:S01]  /*0680*/  IMAD.SHL.U32 R5, R5, 0x20, RZ ;  /* 0x0000002005057824 */ /* 0x000fe200078e00ff */
[----:B------:R-:W-:-:S04]  /*0690*/  SHF.L.U32 R3, R0, R3, RZ ;  /* 0x0000000300037219 */ /* 0x000fc800000006ff */
[----:B------:R-:W-:-:S05]  /*06a0*/  LOP3.LUT R2, R3, R2, RZ, 0xfc, !PT ;  /* 0x0000000203027212 */ /* 0x000fca00078efcff */
[----:B------:R1:W-:Y:S04]  /*06b0*/  ATOMS.OR RZ, [UR4], R2 ;  /* 0x00000002ffff798c */ /* 0x0003e8000b000004 */
[----:B------:R1:W-:Y:S01]  /*06c0*/  STS [UR5+0x31880], R5 ;  /* 0x03188005ff007988 */ /* 0x0003e20008000805 */
[----:B------:R-:W-:Y:S05]  /*06d0*/  BRA `(.L_x_8) ;  /* 0x0000000000107947 */ /* 0x000fea0003800000 */
.L_x_7:
[----:B------:R-:W-:Y:S02]  /*06e0*/  MOV R0, 0xffffffff ;  /* 0xffffffff00007802 */ /* 0x000fe40000000f00 */
[----:B------:R-:W-:-:S03]  /*06f0*/  MOV R2, 0x720 ;  /* 0x0000072000027802 */ /* 0x000fc60000000f00 */
[----:B------:R1:W-:Y:S04]  /*0700*/  STS [UR5+0x31880], R0 ;  /* 0x03188000ff007988 */ /* 0x0003e80008000805 */
[----:B-1----:R-:W-:Y:S05]  /*0710*/  CALL.REL.NOINC `($__internal_1_$__cuda_sm10x_tcgen05_guardrail_trap_phase_invalid_during_alloc) ;  /* 0x0000005000f07944 */ /* 0x002fea0003c00000 */
.L_x_8:
[----:B------:R-:W-:Y:S05]  /*0720*/  WARPSYNC.ALL ;  /* 0x0000000000007948 */ /* 0x000fea0003800000 */
[----:B------:R-:W-:Y:S01]  /*0730*/  NOP ;  /* 0x0000000000007918 */ /* 0x000fe20000000000 */
.L_x_2:
[----:B-1----:R-:W1:Y:S01]  /*0740*/  LDC R2, c[0x0][0x388] ;  /* 0x0000e200ff027b82 */ /* 0x002e620000000800 */
[----:B------:R-:W4:Y:S07]  /*0750*/  S2R R0, SR_LANEID ;  /* 0x0000000000007919 */ /* 0x000f2e0000000000 */
[----:B--234-:R-:W-:Y:S01]  /*0760*/  BAR.SYNC.DEFER_BLOCKING 0x0 ;  /* 0x0000000000007b1d */ /* 0x01cfe20000010000 */
[----:B------:R-:W-:Y:S01]  /*0770*/  ISETP.NE.AND P0, PT, R21, RZ, PT ;  /* 0x000000ff1500720c */ /* 0x000fe20003f05270 */
[----:B-1----:R-:W-:-:S05]  /*0780*/  VIADD R2, R2, 0x7f ;  /* 0x0000007f02027836 */ /* 0x002fca0000000000 */
[----:B------:R-:W-:-:S05]  /*0790*/  SHF.R.U32.HI R2, RZ, 0x7, R2 ;  /* 0x00000007ff027819 */ /* 0x000fca0000011602 */
[----:B------:R-:W-:Y:S02]  /*07a0*/  IMAD.SHL.U32 R4, R2, 0x20, RZ ;  /* 0x0000002002047824 */ /* 0x000fe400078e00ff */
[----:B------:R-:W-:Y:S05]  /*07b0*/  @!P0 BRA `(.L_x_11) ;  /* 0x0000001000588947 */ /* 0x000fea0003800000 */
[----:B------:R-:W-:Y:S01]  /*07c0*/  ISETP.NE.AND P0, PT, R21, 0x1, PT ;  /* 0x000000011500780c */ /* 0x000fe20003f05270 */
[----:B------:R-:W1:-:S12]  /*07d0*/  S2UR UR5, SR_CgaCtaId ;  /* 0x00000000000579c3 */ /* 0x000e580000008800 */
[----:B------:R-:W-:Y:S05]  /*07e0*/  @!P0 BRA `(.L_x_12) ;  /* 0x0000000400988947 */ /* 0x000fea0003800000 */
[----:B------:R-:W-:-:S13]  /*07f0*/  ISETP.NE.AND P0, PT, R21, 0x2, PT ;  /* 0x000000021500780c */ /* 0x000fda0003f05270 */
[----:B------:R-:W-:Y:S05]  /*0800*/  @P0 BRA `(.L_x_13) ;  /* 0x0000002c00280947 */ /* 0x000fea0003800000 */
[----:B------:R-:W2:Y:S02]  /*0810*/  S2UR UR4, SR_CTAID.X ;  /* 0x00000000000479c3 */ /* 0x000ea40000002500 */
[----:B--2---:R-:W-:-:S13]  /*0820*/  ISETP.LE.U32.AND P0, PT, R4, UR4, PT ;  /* 0x0000000404007c0c */ /* 0x004fda000bf03070 */
[----:B-1----:R-:W-:Y:S05]  /*0830*/  @P0 EXIT ;  /* 0x000000000000094d */ /* 0x002fea0003800000 */
[----:B------:R-:W-:Y:S01]  /*0840*/  ULOP3.LUT UR4, URZ, UR4, URZ, 0x33, !UPT ;  /* 0x00000004ff047292 */ /* 0x000fe2000f8e33ff */
[--C-:B------:R-:W-:Y:S01]  /*0850*/  SHF.R.U32.HI R3, RZ, 0x3, R0.reuse ;  /* 0x00000003ff037819 */ /* 0x100fe20000011600 */
[----:B------:R-:W-:Y:S02]  /*0860*/  HFMA2 R16, -RZ, RZ, 0, 0 ;  /* 0x00000000ff107431 */ /* 0x000fe400000001ff */
[----:B------:R-:W-:Y:S01]  /*0870*/  IMAD.MOV.U32 R15, RZ, RZ, RZ ;  /* 0x000000ffff0f7224 */ /* 0x000fe200078e00ff */
[----:B------:R-:W-:Y:S01]  /*0880*/  UMOV UR5, URZ ;  /* 0x000000ff00057c82 */ /* 0x000fe20008000000 */
[C---:B------:R-:W-:Y:S01]  /*0890*/  LOP3.LUT R19, R3.reuse, 0x1, RZ, 0x3c, !PT ;  /* 0x0000000103137812 */ /* 0x040fe200078e3cff */
[----:B------:R-:W-:Y:S01]  /*08a0*/  VIADD R25, R4, UR4 ;  /* 0x0000000404197c36 */ /* 0x000fe20008000000 */
[C---:B------:R-:W-:Y:S01]  /*08b0*/  LOP3.LUT R5, R3.reuse, 0x2, RZ, 0x3c, !PT ;  /* 0x0000000203057812 */ /* 0x040fe200078e3cff */
[C---:B------:R-:W-:Y:S01]  /*08c0*/  IMAD.SHL.U32 R21, R3.reuse, 0x20, RZ ;  /* 0x0000002003157824 */ /* 0x040fe200078e00ff */
[----:B------:R-:W-:Y:S01]  /*08d0*/  LOP3.LUT R17, R3, 0x3, RZ, 0x3c, !PT ;  /* 0x0000000303117812 */ /* 0x000fe200078e3cff */
[C---:B------:R-:W-:Y:S01]  /*08e0*/  IMAD R20, R0.reuse, 0x4, R3 ;  /* 0x0000000400147824 */ /* 0x040fe200078e0203 */
[----:B------:R-:W-:Y:S01]  /*08f0*/  SHF.R.U32.HI R25, RZ, 0x2, R25 ;  /* 0x00000002ff197819 */ /* 0x000fe20000011619 */
[C---:B------:R-:W-:Y:S01]  /*0900*/  IMAD.IADD R24, R21.reuse, 0x1, R0 ;  /* 0x0000000115187824 */ /* 0x040fe200078e0200 */
[C---:B------:R-:W-:Y:S01]  /*0910*/  LOP3.LUT R23, R21.reuse, 0x20, RZ, 0x3c, !PT ;  /* 0x0000002015177812 */ /* 0x040fe200078e3cff */
[----:B------:R-:W-:Y:S01]  /*0920*/  IMAD R18, R0, 0x4, R5 ;  /* 0x0000000400127824 */ /* 0x000fe200078e0205 */
[----:B------:R-:W-:Y:S01]  /*0930*/  LOP3.LUT R3, R21, 0x40, RZ, 0x3c, !PT ;  /* 0x0000004015037812 */ /* 0x000fe200078e3cff */
[----:B------:R-:W-:Y:S01]  /*0940*/  IMAD.HI.U32 R25, R25, 0x1bacf915, RZ ;  /* 0x1bacf91519197827 */ /* 0x000fe200078e00ff */
[----:B------:R-:W-:-:S02]  /*0950*/  LOP3.LUT R21, R21, 0x60, RZ, 0x3c, !PT ;  /* 0x0000006015157812 */ /* 0x000fc400078e3cff */
[C---:B------:R-:W-:Y:S01]  /*0960*/  LEA R19, R0.reuse, R19, 0x2 ;  /* 0x0000001300137211 */ /* 0x040fe200078e10ff */
[----:B------:R-:W-:Y:S01]  /*0970*/  IMAD R17, R0, 0x4, R17 ;  /* 0x0000000400117824 */ /* 0x000fe200078e0211 */
[----:B------:R-:W-:Y:S01]  /*0980*/  IADD3 R23, PT, PT, R23, R0, RZ ;  /* 0x0000000017177210 */ /* 0x000fe20007ffe0ff */
[--C-:B------:R-:W-:Y:S01]  /*0990*/  IMAD.IADD R22, R3, 0x1, R0.reuse ;  /* 0x0000000103167824 */ /* 0x100fe200078e0200 */
[----:B------:R-:W-:Y:S01]  /*09a0*/  SHF.R.U32.HI R25, RZ, 0x2, R25 ;  /* 0x00000002ff197819 */ /* 0x000fe20000011619 */
[----:B------:R-:W-:-:S07]  /*09b0*/  IMAD.IADD R21, R21, 0x1, R0 ;  /* 0x0000000115157824 */ /* 0x000fce00078e0200 */
.L_x_17:
[----:B-1----:R-:W1:Y:S01]  /*09c0*/  S2R R0, SR_CgaCtaId ;  /* 0x0000000000007919 */ /* 0x002e620000008800 */
[----:B------:R-:W-:Y:S01]  /*09d0*/  MOV R3, 0x400 ;  /* 0x0000040000037802 */ /* 0x000fe20000000f00 */
[----:B------:R-:W-:-:S03]  /*09e0*/  UMOV UR4, URZ ;  /* 0x000000ff00047c82 */ /* 0x000fc60008000000 */
[----:B-1----:R-:W-:-:S07]  /*09f0*/  LEA R0, R0, R3, 0x18 ;  /* 0x0000000300007211 */ /* 0x002fce00078ec0ff */
.L_x_16:
[----:B-1----:R-:W-:Y:S01]  /*0a00*/  LEA R2, R15, R0, 0x3 ;  /* 0x000000000f027211 */ /* 0x002fe200078e18ff */
[----:B------:R-:W-:Y:S01]  /*0a10*/  ULOP3.LUT UP0, URZ, UR4, 0x3, URZ, 0xc0, !UPT ;  /* 0x0000000304ff7892 */ /* 0x000fe2000f80c0ff */
[----:B------:R-:W-:-:S04]  /*0a20*/  SHF.L.U32 R5, R16, 0x1f, RZ ;  /* 0x0000001f10057819 */ /* 0x000fc800000006ff */
[----:B------:R-:W1:Y:S02]  /*0a30*/  SYNCS.PHASECHK.TRANS64.TRYWAIT P0, [R2+URZ+0x31800], R5 ;  /* 0x03180005020075a7 */ /* 0x000e6400080011ff */
[----:B-1----:R-:W-:Y:S05]  /*0a40*/  @!P0 BRA `(.L_x_14) ;  /* 0x0000004800108947 */ /* 0x002fea0003800000 */
.L_x_71:
[----:B------:R-:W-:Y:S05]  /*0a50*/  BRA.U UP0, `(.L_x_15) ;  /* 0x0000000100bc7547 */ /* 0x000fea000b800000 */
[C-C-:B------:R-:W-:Y:S02]  /*0a60*/  IMAD R26, R15.reuse, 0x200, R0.reuse ;  /* 0x000002000f1a7824 */ /* 0x140fe400078e0200 */
[----:B------:R-:W-:Y:S02]  /*0a70*/  IMAD R3, R15, 0x400, R0 ;  /* 0x000004000f037824 */ /* 0x000fe400078e0200 */
[--C-:B------:R-:W-:Y:S01]  /*0a80*/  IMAD R9, R24, 0x4, R26.reuse ;  /* 0x0000000418097824 */ /* 0x100fe200078e021a */
[-C--:B------:R-:W-:Y:S01]  /*0a90*/  LEA R8, R23, R26.reuse, 0x2 ;  /* 0x0000001a17087211 */ /* 0x080fe200078e10ff */
[--C-:B------:R-:W-:Y:S01]  /*0aa0*/  IMAD R29, R22, 0x4, R26.reuse ;  /* 0x00000004161d7824 */ /* 0x100fe200078e021a */
[-C--:B------:R-:W-:Y:S01]  /*0ab0*/  LEA R27, R21, R26.reuse, 0x2 ;  /* 0x0000001a151b7211 */ /* 0x080fe200078e10ff */
[--C-:B-1----:R-:W-:Y:S01]  /*0ac0*/  IMAD R5, R19, 0x4, R26.reuse ;  /* 0x0000000413057824 */ /* 0x102fe200078e021a */
[-C--:B------:R-:W-:Y:S01]  /*0ad0*/  LEA R6, R20, R26.reuse, 0x2 ;  /* 0x0000001a14067211 */ /* 0x080fe200078e10ff */
[----:B------:R-:W1:Y:S01]  /*0ae0*/  LDS R9, [R9+0x30000] ;  /* 0x0300000009097984 */ /* 0x000e620000000800 */
[----:B------:R-:W-:Y:S01]  /*0af0*/  LEA R4, R18, R26, 0x2 ;  /* 0x0000001a12047211 */ /* 0x000fe200078e10ff */
[----:B------:R-:W-:Y:S01]  /*0b00*/  IMAD R26, R17, 0x4, R26 ;  /* 0x00000004111a7824 */ /* 0x000fe200078e021a */
[-C--:B------:R-:W-:Y:S01]  /*0b10*/  LEA R14, R24, R3.reuse, 0x2 ;  /* 0x00000003180e7211 */ /* 0x080fe200078e10ff */
[----:B------:R-:W2:Y:S01]  /*0b20*/  LDS R8, [R8+0x30000] ;  /* 0x0300000008087984 */ /* 0x000ea20000000800 */
[--C-:B------:R-:W-:Y:S01]  /*0b30*/  IMAD R11, R23, 0x4, R3.reuse ;  /* 0x00000004170b7824 */ /* 0x100fe200078e0203 */
[----:B------:R-:W-:Y:S01]  /*0b40*/  LEA R10, R22, R3, 0x2 ;  /* 0x00000003160a7211 */ /* 0x000fe200078e10ff */
[----:B------:R-:W-:Y:S01]  /*0b50*/  IMAD R7, R21, 0x4, R3 ;  /* 0x0000000415077824 */ /* 0x000fe200078e0203 */
[----:B------:R-:W3:Y:S04]  /*0b60*/  LDS R29, [R29+0x30000] ;  /* 0x030000001d1d7984 */ /* 0x000ee80000000800 */
[----:B------:R-:W4:Y:S01]  /*0b70*/  LDS R27, [R27+0x30000] ;  /* 0x030000001b1b7984 */ /* 0x000f220000000800 */
[----:B------:R-:W-:-:S03]  /*0b80*/  NOP ;  /* 0x0000000000007918 */ /* 0x000fc60000000000 */
[----:B-1----:R1:W-:Y:S04]  /*0b90*/  STS [R6+0x30000], R9 ;  /* 0x0300000906007388 */ /* 0x0023e80000000800 */
[----:B--2---:R2:W-:Y:S04]  /*0ba0*/  STS [R5+0x30000], R8 ;  /* 0x0300000805007388 */ /* 0x0045e80000000800 */
[----:B---3--:R3:W-:Y:S04]  /*0bb0*/  STS [R4+0x30000], R29 ;  /* 0x0300001d04007388 */ /* 0x0087e80000000800 */
[----:B----4-:R-:W-:Y:S04]  /*0bc0*/  STS [R26+0x30000], R27 ;  /* 0x0300001b1a007388 */ /* 0x010fe80000000800 */
[----:B------:R-:W4:Y:S04]  /*0bd0*/  LDS R13, [R14+0x30800] ;  /* 0x030800000e0d7984 */ /* 0x000f280000000800 */
[----:B------:R-:W5:Y:S04]  /*0be0*/  LDS R12, [R11+0x30800] ;  /* 0x030800000b0c7984 */ /* 0x000f680000000800 */
[----:B------:R-:W5:Y:S01]  /*0bf0*/  LDS R9, [R10+0x30800] ;  /* 0x030800000a097984 */ /* 0x000f620000000800 */
[----:B-1----:R-:W-:-:S03]  /*0c00*/  LEA R6, R20, R3, 0x2 ;  /* 0x0000000314067211 */ /* 0x002fc600078e10ff */
[----:B------:R-:W1:Y:S01]  /*0c10*/  LDS R8, [R7+0x30800] ;  /* 0x0308000007087984 */ /* 0x000e620000000800 */
[----:B--2---:R-:W-:Y:S01]  /*0c20*/  IMAD R5, R19, 0x4, R3 ;  /* 0x0000000413057824 */ /* 0x004fe200078e0203 */
[----:B------:R-:W-:Y:S01]  /*0c30*/  NOP ;  /* 0x0000000000007918 */ /* 0x000fe20000000000 */
[-C--:B---3--:R-:W-:Y:S02]  /*0c40*/  LEA R4, R18, R3.reuse, 0x2 ;  /* 0x0000000312047211 */ /* 0x088fe400078e10ff */
[----:B------:R-:W-:Y:S01]  /*0c50*/  LEA R3, R17, R3, 0x2 ;  /* 0x0000000311037211 */ /* 0x000fe200078e10ff */
[----:B----4-:R-:W-:Y:S04]  /*0c60*/  STS [R6+0x30800], R13 ;  /* 0x0308000d06007388 */ /* 0x010fe80000000800 */
[----:B-----5:R-:W-:Y:S04]  /*0c70*/  STS [R5+0x30800], R12 ;  /* 0x0308000c05007388 */ /* 0x020fe80000000800 */
[----:B------:R-:W-:Y:S04]  /*0c80*/  STS [R4+0x30800], R9 ;  /* 0x0308000904007388 */ /* 0x000fe80000000800 */
[----:B-1----:R-:W-:Y:S04]  /*0c90*/  STS [R3+0x30800], R8 ;  /* 0x0308000803007388 */ /* 0x002fe80000000800 */
[----:B------:R-:W1:Y:S04]  /*0ca0*/  LDS R27, [R14+0x30a00] ;  /* 0x030a00000e1b7984 */ /* 0x000e680000000800 */
[----:B------:R-:W2:Y:S04]  /*0cb0*/  LDS R26, [R11+0x30a00] ;  /* 0x030a00000b1a7984 */ /* 0x000ea80000000800 */
[----:B------:R-:W3:Y:S04]  /*0cc0*/  LDS R29, [R10+0x30a00] ;  /* 0x030a00000a1d7984 */ /* 0x000ee80000000800 */
[----:B------:R-:W4:Y:S01]  /*0cd0*/  LDS R28, [R7+0x30a00] ;  /* 0x030a0000071c7984 */ /* 0x000f220000000800 */
[----:B------:R-:W-:-:S03]  /*0ce0*/  NOP ;  /* 0x0000000000007918 */ /* 0x000fc60000000000 */
[----:B-1----:R1:W-:Y:S04]  /*0cf0*/  STS [R6+0x30a00], R27 ;  /* 0x030a001b06007388 */ /* 0x0023e80000000800 */
[----:B--2---:R1:W-:Y:S04]  /*0d00*/  STS [R5+0x30a00], R26 ;  /* 0x030a001a05007388 */ /* 0x0043e80000000800 */
[----:B---3--:R1:W-:Y:S04]  /*0d10*/  STS [R4+0x30a00], R29 ;  /* 0x030a001d04007388 */ /* 0x0083e80000000800 */
[----:B----4-:R1:W-:Y:S01]  /*0d20*/  STS [R3+0x30a00], R28 ;  /* 0x030a001c03007388 */ /* 0x0103e20000000800 */
[----:B------:R2:W-:Y:S06]  /*0d30*/  MEMBAR.ALL.CTA ;  /* 0x0000000000007992 */ /* 0x0005ec0000008000 */
[----:B--2---:R-:W2:Y:S02]  /*0d40*/  FENCE.VIEW.ASYNC.S ;  /* 0x00000000000073c6 */ /* 0x004ea40000000000 */
.L_x_15:
[----:B-1----:R-:W-:Y:S01]  /*0d50*/  VIADD R2, R2, 0x31840 ;  /* 0x0003184002027836 */ /* 0x002fe20000000000 */
[C---:B------:R-:W-:Y:S01]  /*0d60*/  ISETP.NE.AND P0, PT, R15.reuse, 0x3, PT ;  /* 0x000000030f00780c */ /* 0x040fe20003f05270 */
[----:B------:R-:W-:Y:S01]  /*0d70*/  VIADD R15, R15, 0x1 ;  /* 0x000000010f0f7836 */ /* 0x000fe20000000000 */
[----:B------:R-:W-:Y:S02]  /*0d80*/  UIADD3 UR4, UPT, UPT, UR4, 0x1, URZ ;  /* 0x0000000104047890 */ /* 0x000fe4000fffe0ff */
[----:B------:R-:W-:Y:S02]  /*0d90*/  PRMT R2, RZ, 0x654, R2 ;  /* 0x00000654ff027816 */ /* 0x000fe40000000002 */
[----:B------:R-:W-:Y:S01]  /*0da0*/  SEL R15, R15, RZ, P0 ;  /* 0x000000ff0f0f7207 */ /* 0x000fe20000000000 */
[----:B------:R-:W-:Y:S01]  /*0db0*/  UISETP.NE.AND UP0, UPT, UR4, 0x10, UPT ;  /* 0x000000100400788c */ /* 0x000fe2000bf05270 */
[----:B--2---:R1:W-:Y:S02]  /*0dc0*/  SYNCS.ARRIVE.TRANS64.RED.A1T0 RZ, [R2+URZ], RZ ;  /* 0x000000ff02ff79a7 */ /* 0x0043e400081004ff */
[----:B------:R-:W-:-:S04]  /*0dd0*/  ISETP.NE.AND P0, PT, R15, RZ, PT ;  /* 0x000000ff0f00720c */ /* 0x000fc80003f05270 */
[----:B------:R-:W-:-:S04]  /*0de0*/  SEL R3, RZ, 0x1, P0 ;  /* 0x00000001ff037807 */ /* 0x000fc80000000000 */
[----:B------:R-:W-:Y:S01]  /*0df0*/  LOP3.LUT R16, R16, R3, RZ, 0x3c, !PT ;  /* 0x0000000310107212 */ /* 0x000fe200078e3cff */
[----:B------:R-:W-:Y:S06]  /*0e00*/  BRA.U UP0, `(.L_x_16) ;  /* 0xfffffff900fc7547 */ /* 0x000fec000b83ffff */
[----:B------:R-:W-:-:S13]  /*0e10*/  ISETP.NE.AND P0, PT, R25, UR5, PT ;  /* 0x0000000519007c0c */ /* 0x000fda000bf05270 */
[----:B------:R-:W-:Y:S05]  /*0e20*/  @!P0 EXIT ;  /* 0x000000000000894d */ /* 0x000fea0003800000 */
[----:B------:R-:W-:Y:S01]  /*0e30*/  UIADD3 UR5, UPT, UPT, UR5, 0x1, URZ ;  /* 0x0000000105057890 */ /* 0x000fe2000fffe0ff */
[----:B------:R-:W-:Y:S05]  /*0e40*/  BRA `(.L_x_17) ;  /* 0xfffffff800dc7947 */ /* 0x000fea000383ffff */
.L_x_12:
[----:B-1----:R-:W-:-:S09]  /*0e50*/  UISETP.NE.AND UP0, UPT, UR5, URZ, UPT ;  /* 0x000000ff0500728c */ /* 0x002fd2000bf05270 */
[----:B------:R-:W-:Y:S05]  /*0e60*/  BRA.U UP0, `(.L_x_13) ;  /* 0x0000002500907547 */ /* 0x000fea000b800000 */
[----:B------:R-:W1:Y:S01]  /*0e70*/  S2UR UR4, SR_CTAID.X ;  /* 0x00000000000479c3 */ /* 0x000e620000002500 */
[----:B------:R-:W-:Y:S02]  /*0e80*/  UMOV UR8, 0x400 ;  /* 0x0000040000087882 */ /* 0x000fe40000000000 */
[----:B------:R-:W-:-:S04]  /*0e90*/  ULEA UR8, UR5, UR8, 0x18 ;  /* 0x0000000805087291 */ /* 0x000fc8000f8ec0ff */
[----:B------:R-:W-:Y:S02]  /*0ea0*/  UIADD3 UR5, UPT, UPT, UR8, 0x14000, URZ ;  /* 0x0001400008057890 */ /* 0x000fe4000fffe0ff */
[----:B------:R-:W-:Y:S02]  /*0eb0*/  UIADD3 UR6, UPT, UPT, UR8, 0x4000, URZ ;  /* 0x0000400008067890 */ /* 0x000fe4000fffe0ff */
[----:B------:R-:W-:-:S04]  /*0ec0*/  USHF.R.U32.HI UR5, URZ, 0x4, UR5 ;  /* 0x00000004ff057899 */ /* 0x000fc80008011605 */
[----:B------:R-:W-:Y:S01]  /*0ed0*/  ULOP3.LUT UR5, UR5, 0x3fc0, URZ, 0xc0, !UPT ;  /* 0x00003fc005057892 */ /* 0x000fe2000f8ec0ff */
[----:B-1----:R-:W-:-:S13]  /*0ee0*/  ISETP.LE.U32.AND P0, PT, R4, UR4, PT ;  /* 0x0000000404007c0c */ /* 0x002fda000bf03070 */
[----:B------:R-:W-:Y:S05]  /*0ef0*/  @P0 EXIT ;  /* 0x000000000000094d */ /* 0x000fea0003800000 */
[----:B------:R-:W-:Y:S01]  /*0f00*/  ULOP3.LUT UR4, URZ, UR4, URZ, 0x33, !UPT ;  /* 0x00000004ff047292 */ /* 0x000fe2000f8e33ff */
[----:B------:R-:W-:Y:S01]  /*0f10*/  IMAD.U32 R3, RZ, RZ, UR5 ;  /* 0x00000005ff037e24 */ /* 0x000fe2000f8e00ff */
[----:B------:R-:W-:Y:S01]  /*0f20*/  USHF.R.U32.HI UR6, URZ, 0x4, UR6 ;  /* 0x00000004ff067899 */ /* 0x000fe20008011606 */
[C---:B------:R-:W-:Y:S01]  /*0f30*/  ISETP.GE.U32.AND P0, PT, R0.reuse, 0x4, PT ;  /* 0x000000040000780c */ /* 0x040fe20003f06070 */
[----:B------:R-:W-:Y:S01]  /*0f40*/  UMOV UR18, URZ ;  /* 0x000000ff00127c82 */ /* 0x000fe20008000000 */
[----:B------:R-:W-:Y:S01]  /*0f50*/  IMAD R8, R0, 0x700, R3 ;  /* 0x0000070000087824 */ /* 0x000fe200078e0203 */
[----:B------:R-:W-:Y:S01]  /*0f60*/  ULOP3.LUT UR6, UR6, 0x3fc0, URZ, 0xc0, !UPT ;  /* 0x00003fc006067892 */ /* 0x000fe2000f8ec0ff */
[----:B------:R-:W-:Y:S01]  /*0f70*/  VIADD R4, R4, UR4 ;  /* 0x0000000404047c36 */ /* 0x000fe20008000000 */
[----:B------:R-:W-:Y:S01]  /*0f80*/  UMOV UR15, URZ ;  /* 0x000000ff000f7c82 */ /* 0x000fe20008000000 */
[----:B------:R-:W-:Y:S01]  /*0f90*/  UMOV UR7, 0x1c4 ;  /* 0x000001c400077882 */ /* 0x000fe20000000000 */
[----:B------:R-:W-:Y:S01]  /*0fa0*/  SEL R8, R8, RZ, !P0 ;  /* 0x000000ff08087207 */ /* 0x000fe20004000000 */
[----:B------:R-:W-:Y:S01]  /*0fb0*/  UMOV UR4, 0x1c0 ;  /* 0x000001c000047882 */ /* 0x000fe20000000000 */
[----:B------:R-:W-:Y:S01]  /*0fc0*/  SHF.R.U32.HI R3, RZ, 0x2, R4 ;  /* 0x00000002ff037819 */ /* 0x000fe20000011604 */
[----:B------:R-:W-:Y:S01]  /*0fd0*/  IMAD.MOV.U32 R4, RZ, RZ, RZ ;  /* 0x000000ffff047224 */ /* 0x000fe200078e00ff */
[----:B------:R-:W-:Y:S01]  /*0fe0*/  LEA R9, R0, UR6, 0xa ;  /* 0x0000000600097c11 */ /* 0x000fe2000f8e50ff */
[----:B------:R-:W-:Y:S01]  /*0ff0*/  UMOV UR6, 0x1c0 ;  /* 0x000001c000067882 */ /* 0x000fe20000000000 */
[----:B------:R-:W-:Y:S01]  /*1000*/  UMOV UR5, 0x1c4 ;  /* 0x000001c400057882 */ /* 0x000fe20000000000 */
[----:B------:R-:W-:Y:S01]  /*1010*/  IMAD.HI.U32 R3, R3, 0x1bacf915, RZ ;  /* 0x1bacf91503037827 */ /* 0x000fe200078e00ff */
[----:B------:R-:W-:-:S04]  /*1020*/  SEL R9, R9, RZ, !P0 ;  /* 0x000000ff09097207 */ /* 0x000fc80004000000 */
[----:B------:R-:W-:-:S07]  /*1030*/  SHF.R.U32.HI R3, RZ, 0x2, R3 ;  /* 0x00000002ff037819 */ /* 0x000fce0000011603 */
.L_x_24:
[----:B------:R-:W-:Y:S01]  /*1040*/  USHF.R.U32.HI UR10, URZ, 0x1, UR18 ;  /* 0x00000001ff0a7899 */ /* 0x000fe20008011612 */
[----:B------:R-:W-:Y:S01]  /*1050*/  HFMA2 R7, -RZ, RZ, 0, 5.9604644775390625e-08 ;  /* 0x00000001ff077431 */ /* 0x000fe200000001ff */
[----:B------:R-:W-:Y:S02]  /*1060*/  USHF.L.U32 UR9, UR18, 0x3, URZ ;  /* 0x0000000312097899 */ /* 0x000fe400080006ff */
[----:B------:R-:W-:Y:S02]  /*1070*/  ULOP3.LUT UR10, UR10, 0x1, URZ, 0xc, !UPT ;  /* 0x000000010a0a7892 */ /* 0x000fe4000f8e0cff */
[----:B------:R-:W-:Y:S02]  /*1080*/  ULOP3.LUT UR9, UR9, 0x8, URZ, 0xc0, !UPT ;  /* 0x0000000809097892 */ /* 0x000fe4000f8ec0ff */
[----:B------:R-:W-:Y:S02]  /*1090*/  USHF.L.U32 UR10, UR10, 0x1f, URZ ;  /* 0x0000001f0a0a7899 */ /* 0x000fe400080006ff */
[----:B------:R-:W-:-:S02]  /*10a0*/  ULOP3.LUT UR12, UR18, 0x1, URZ, 0xc0, !UPT ;  /* 0x00000001120c7892 */ /* 0x000fc4000f8ec0ff */
[----:B------:R-:W-:Y:S01]  /*10b0*/  MOV R0, UR9 ;  /* 0x0000000900007c02 */ /* 0x000fe20008000f00 */
[----:B------:R-:W-:Y:S01]  /*10c0*/  UIADD3 UR9, UPT, UPT, UR8, UR9, URZ ;  /* 0x0000000908097290 */ /* 0x000fe2000fffe0ff */
[----:B------:R-:W-:Y:S01]  /*10d0*/  MOV R5, UR10 ;  /* 0x0000000a00057c02 */ /* 0x000fe20008000f00 */
[----:B------:R-:W-:Y:S02]  /*10e0*/  UIMAD UR12, UR12, 0xe0, URZ ;  /* 0x000000e00c0c78a4 */ /* 0x000fe4000f8e02ff */
[----:B------:R-:W-:Y:S01]  /*10f0*/  UIADD3 UR11, UPT, UPT, UR9, 0x31860, URZ ;  /* 0x00031860090b7890 */ /* 0x000fe2000fffe0ff */
[----:B------:R-:W1:Y:S02]  /*1100*/  SYNCS.PHASECHK.TRANS64.TRYWAIT P0, [R0+UR8+0x31870], R5 ;  /* 0x03187005000075a7 */ /* 0x000e640008001108 */
[----:B-1----:R-:W-:Y:S09]  /*1110*/  @!P0 BRA `(.L_x_18) ;  /* 0x0000004000748947 */ /* 0x002ff20003800000 */
.L_x_73:
[----:B------:R-:W-:Y:S01]  /*1120*/  NOP ;  /* 0x0000000000007918 */ /* 0x000fe20000000000 */
[----:B------:R-:W-:Y:S01]  /*1130*/  UMOV UR17, 0xe ;  /* 0x0000000e00117882 */ /* 0x000fe20000000000 */
[----:B------:R-:W-:-:S05]  /*1140*/  UMOV UR16, 0xfffffff0 ;  /* 0xfffffff000107882 */ /* 0x000fca0000000000 */
.L_x_23:
[----:B------:R-:W-:Y:S01]  /*1150*/  ULEA UR13, UR15, UR8, 0x3 ;  /* 0x000000080f0d7291 */ /* 0x000fe2000f8e18ff */
[----:B-1----:R-:W-:Y:S01]  /*1160*/  SHF.L.U32 R11, R4, 0x1f, RZ ;  /* 0x0000001f040b7819 */ /* 0x002fe200000006ff */
[----:B------:R-:W-:Y:S01]  /*1170*/  UIADD3 UR14, UPT, UPT, UR16, 0x10, URZ ;  /* 0x00000010100e7890 */ /* 0x000fe2000fffe0ff */
[----:B------:R-:W-:Y:S03]  /*1180*/  MOV R0, UR15 ;  /* 0x0000000f00007c02 */ /* 0x000fe60008000f00 */
[----:B------:R-:W-:Y:S03]  /*1190*/  ULOP3.LUT UP0, UR14, UR14, 0x2, URZ, 0xc0, !UPT ;  /* 0x000000020e0e7892 */ /* 0x000fe6000f80c0ff */
[----:B------:R-:W1:Y:S02]  /*11a0*/  SYNCS.PHASECHK.TRANS64.TRYWAIT P0, [UR13+0x31840], R11 ;  /* 0x0318400bff0075a7 */ /* 0x000e64000800110d */
[----:B-12---:R-:W-:Y:S07]  /*11b0*/  @!P0 BRA `(.L_x_19) ;  /* 0x00000040006c8947 */ /* 0x006fee0003800000 */
.L_x_75:
[----:B------:R-:W-:Y:S01]  /*11c0*/  NOP ;  /* 0x0000000000007918 */ /* 0x000fe20000000000 */
[----:B------:R-:W-:Y:S05]  /*11d0*/  BRA.U UP0, `(.L_x_20) ;  /* 0x0000000100487547 */ /* 0x000fea000b800000 */
[----:B------:R-:W-:Y:S02]  /*11e0*/  ULEA UR19, UR15, UR8, 0x9 ;  /* 0x000000080f137291 */ /* 0x000fe4000f8e48ff */
[----:B------:R-:W-:Y:S02]  /*11f0*/  ULEA UR9, UR15, UR8, 0xa ;  /* 0x000000080f097291 */ /* 0x000fe4000f8e50ff */
[----:B------:R-:W-:Y:S02]  /*1200*/  UIADD3 UR19, UPT, UPT, UR19, 0x30000, URZ ;  /* 0x0003000013137890 */ /* 0x000fe4000fffe0ff */
[----:B------:R-:W-:Y:S02]  /*1210*/  UIADD3 UR10, UPT, UPT, UR9, 0x30800, URZ ;  /* 0x00030800090a7890 */ /* 0x000fe4000fffe0ff */
[----:B------:R-:W-:Y:S02]  /*1220*/  UIADD3 UR9, UPT, UPT, UR9, 0x30a00, URZ ;  /* 0x00030a0009097890 */ /* 0x000fe4000fffe0ff */
[----:B------:R-:W-:Y:S02]  /*1230*/  USHF.R.U32.HI UR19, URZ, 0x4, UR19 ;  /* 0x00000004ff137899 */ /* 0x000fe40008011613 */
[----:B------:R-:W-:Y:S02]  /*1240*/  USHF.R.U32.HI UR10, URZ, 0x4, UR10 ;  /* 0x00000004ff0a7899 */ /* 0x000fe4000801160a */
[----:B------:R-:W-:Y:S02]  /*1250*/  USHF.R.U32.HI UR9, URZ, 0x4, UR9 ;  /* 0x00000004ff097899 */ /* 0x000fe40008011609 */
[----:B------:R-:W-:Y:S02]  /*1260*/  ULOP3.LUT UR20, UR19, 0x3fe0, URZ, 0xc0, !UPT ;  /* 0x00003fe013147892 */ /* 0x000fe4000f8ec0ff */
[----:B------:R-:W-:Y:S02]  /*1270*/  ULOP3.LUT UR22, UR10, 0x3fc0, URZ, 0xc0, !UPT ;  /* 0x00003fc00a167892 */ /* 0x000fe4000f8ec0ff */
[----:B------:R-:W-:Y:S01]  /*1280*/  ULOP3.LUT UR24, UR9, 0x3fe0, URZ, 0xc0, !UPT ;  /* 0x00003fe009187892 */ /* 0x000fe2000f8ec0ff */
[----:B------:R-:W-:Y:S01]  /*1290*/  UMOV UR21, 0x4008 ;  /* 0x0000400800157882 */ /* 0x000fe20000000000 */
[----:B------:R-:W-:Y:S01]  /*12a0*/  UMOV UR23, 0x4008 ;  /* 0x0000400800177882 */ /* 0x000fe20000000000 */
[----:B------:R-:W-:Y:S02]  /*12b0*/  UMOV UR25, 0x4008 ;  /* 0x0000400800197882 */ /* 0x000fe40000000000 */
[----:B------:R2:W-:Y:S02]  /*12c0*/  UTCCP.T.S.4x32dp128bit tmem[0x1c0], gdesc[UR20] ;  /* 0x0001c014ff0079e7 */ /* 0x0005e40009100000 */
[----:B------:R2:W-:Y:S02]  /*12d0*/  UTCCP.T.S.4x32dp128bit tmem[0x1c4], gdesc[UR22] ;  /* 0x0001c416ff0079e7 */ /* 0x0005e40009100000 */
[----:B------:R2:W-:Y:S01]  /*12e0*/  UTCCP.T.S.4x32dp128bit tmem[0x1c8], gdesc[UR24] ;  /* 0x0001c818ff0079e7 */ /* 0x0005e20009100000 */
[----:B------:R-:W-:Y:S02]  /*12f0*/  NOP ;  /* 0x0000000000007918 */ /* 0x000fe40000000000 */
.L_x_20:
[----:B------:R-:W-:Y:S01]  /*1300*/  UISETP.NE.AND UP0, UPT, UR15, 0x3, UPT ;  /* 0x000000030f00788c */ /* 0x000fe2000bf05270 */
[----:B------:R-:W-:Y:S01]  /*1310*/  SHFL.IDX PT, R5, R8, R0, 0x1f ;  /* 0x00001f0008057589 */ /* 0x000fe200000e0000 */
[----:B------:R-:W-:Y:S01]  /*1320*/  UIADD3 UR10, UPT, UPT, UR15, 0x1, URZ ;  /* 0x000000010f0a7890 */ /* 0x000fe2000fffe0ff */
[----:B------:R-:W-:Y:S03]  /*1330*/  NOP ;  /* 0x0000000000007918 */ /* 0x000fe60000000000 */
[----:B------:R-:W-:Y:S03]  /*1340*/  USEL UR10, UR10, URZ, UP0 ;  /* 0x000000ff0a0a7287 */ /* 0x000fe60008000000 */
[----:B-1----:R-:W1:Y:S01]  /*1350*/  SHFL.IDX PT, R2, R9, R0, 0x1f ;  /* 0x00001f0009027589 */ /* 0x002e6200000e0000 */
[----:B------:R-:W-:Y:S02]  /*1360*/  USHF.L.U32 UR15, UR14, 0x4, URZ ;  /* 0x000000040e0f7899 */ /* 0x000fe400080006ff */
[----:B------:R-:W-:Y:S02]  /*1370*/  ULEA UR9, UR10, UR8, 0x3 ;  /* 0x000000080a097291 */ /* 0x000fe4000f8e18ff */
[----:B------:R-:W-:Y:S01]  /*1380*/  ULEA UR14, UR14, 0x8b8, 0xd ;  /* 0x000008b80e0e7891 */ /* 0x000fe2000f8e68ff */
[----:B------:R-:W-:Y:S01]  /*1390*/  ISETP.NE.AND P0, PT, RZ, UR10, PT ;  /* 0x0000000aff007c0c */ /* 0x000fe2000bf05270 */
[----:B------:R-:W-:Y:S01]  /*13a0*/  UISETP.NE.AND UP0, UPT, UR16, -0x10, UPT ;  /* 0xfffffff01000788c */ /* 0x000fe2000bf05270 */
[----:B------:R-:W-:Y:S01]  /*13b0*/  IMAD.U32 R10, RZ, RZ, UR10 ;  /* 0x0000000aff0a7e24 */ /* 0x000fe2000f8e00ff */
[----:B------:R-:W-:Y:S02]  /*13c0*/  UPRMT UR15, UR15, 0x5410, UR14 ;  /* 0x000054100f0f7896 */ /* 0x000fe4000800000e */
[----:B------:R-:W-:Y:S01]  /*13d0*/  UIADD3 UR13, UPT, UPT, UR13, 0x31820, URZ ;  /* 0x000318200d0d7890 */ /* 0x000fe2000fffe0ff */
[----:B------:R-:W-:Y:S01]  /*13e0*/  UMOV UR14, URZ ;  /* 0x000000ff000e7c82 */ /* 0x000fe20008000000 */
[----:B--2---:R-:W-:Y:S01]  /*13f0*/  UMOV UR23, 0x40004040 ;  /* 0x4000404000177882 */ /* 0x004fe20000000000 */
[----:B------:R-:W-:Y:S01]  /*1400*/  UMOV UR21, 0x40004040 ;  /* 0x4000404000157882 */ /* 0x000fe20000000000 */
[----:B------:R-:W-:Y:S01]  /*1410*/  UMOV UR27, 0x40004040 ;  /* 0x40004040001b7882 */ /* 0x000fe20000000000 */
[----:B------:R-:W-:Y:S01]  /*1420*/  UMOV UR25, 0x40004040 ;  /* 0x4000404000197882 */ /* 0x000fe20000000000 */
[----:B------:R-:W-:Y:S01]  /*1430*/  UMOV UR31, 0x40004040 ;  /* 0x40004040001f7882 */ /* 0x000fe20000000000 */
[----:B------:R-:W-:Y:S01]  /*1440*/  UMOV UR29, 0x40004040 ;  /* 0x40004040001d7882 */ /* 0x000fe20000000000 */
[----:B------:R-:W-:Y:S01]  /*1450*/  UMOV UR35, 0x40004040 ;  /* 0x4000404000237882 */ /* 0x000fe20000000000 */
[----:B------:R-:W-:Y:S01]  /*1460*/  UMOV UR33, 0x40004040 ;  /* 0x4000404000217882 */ /* 0x000fe20000000000 */
[----:B-1----:R-:W-:Y:S02]  /*1470*/  R2UR UR22, R2 ;  /* 0x00000000021672ca */ /* 0x002fe400000e0000 */
[----:B------:R-:W-:Y:S02]  /*1480*/  R2UR UR20, R5 ;  /* 0x00000000051472ca */ /* 0x000fe400000e0000 */
[----:B------:R-:W-:Y:S04]  /*1490*/  SEL R5, RZ, 0x1, P0 ;  /* 0x00000001ff057807 */ /* 0x000fe80000000000 */
[----:B------:R-:W-:Y:S05]  /*14a0*/  LOP3.LUT R4, R4, R5, RZ, 0x3c, !PT ;  /* 0x0000000504047212 */ /* 0x000fea00078e3cff */
[----:B------:R-:W-:Y:S01]  /*14b0*/  UIADD3 UR26, UPT, UPT, UR22, 0x2, URZ ;  /* 0x00000002161a7890 */ /* 0x000fe2000fffe0ff */
[----:B------:R-:W-:Y:S01]  /*14c0*/  IMAD.U32 R13, R4, -0x80000000, RZ ;  /* 0x80000000040d7824 */ /* 0x000fe200078e00ff */
[----:B------:R-:W-:Y:S01]  /*14d0*/  UIADD3 UR24, UPT, UPT, UR20, 0x2, URZ ;  /* 0x0000000214187890 */ /* 0x000fe2000fffe0ff */
[----:B------:R1:W-:Y:S01]  /*14e0*/  UTCQMMA gdesc[UR22], gdesc[UR20], tmem[UR12], tmem[UR14], idesc[UR15], tmem[UR6], UP0 ;  /* 0x00060e1416007dea */ /* 0x0003e2000800030c */
[----:B------:R-:W-:Y:S02]  /*14f0*/  UIADD3 UR30, UPT, UPT, UR22, 0x4, URZ ;  /* 0x00000004161e7890 */ /* 0x000fe4000fffe0ff */
[----:B------:R-:W-:Y:S02]  /*1500*/  UIADD3 UR28, UPT, UPT, UR20, 0x4, URZ ;  /* 0x00000004141c7890 */ /* 0x000fe4000fffe0ff */
[----:B------:R-:W-:Y:S02]  /*1510*/  UIADD3 UR34, UPT, UPT, UR22, 0x6, URZ ;  /* 0x0000000616227890 */ /* 0x000fe4000fffe0ff */
[----:B------:R-:W-:Y:S01]  /*1520*/  UIADD3 UR32, UPT, UPT, UR20, 0x6, URZ ;  /* 0x0000000614207890 */ /* 0x000fe2000fffe0ff */
[----:B------:R1:W-:Y:S04]  /*1530*/  UTCQMMA gdesc[UR26], gdesc[UR24], tmem[UR12], tmem[UR14], idesc[UR15], tmem[UR6], UPT ;  /* 0x00060e181a007dea */ /* 0x0003e8000b80030c */
[----:B------:R1:W-:Y:S04]  /*1540*/  UTCQMMA gdesc[UR30], gdesc[UR28], tmem[UR12], tmem[UR14], idesc[UR15], tmem[UR6], UPT ;  /* 0x00060e1c1e007dea */ /* 0x0003e8000b80030c */
[----:B------:R1:W-:Y:S01]  /*1550*/  UTCQMMA gdesc[UR34], gdesc[UR32], tmem[UR12], tmem[UR14], idesc[UR15], tmem[UR6], UPT ;  /* 0x00060e2022007dea */ /* 0x0003e2000b80030c */
[----:B------:R1:W-:Y:S01]  /*1560*/  UTCBAR [UR13], URZ ;  /* 0x000000ff0d0073e9 */ /* 0x0003e200080000ff */
[----:B------:R-:W2:Y:S02]  /*1570*/  SYNCS.PHASECHK.TRANS64.TRYWAIT P0, [UR9+0x31840], R13 ;  /* 0x0318400dff0075a7 */ /* 0x000ea40008001109 */
[----:B-12---:R-:W-:Y:S05]  /*1580*/  @!P0 BRA `(.L_x_21) ;  /* 0x0000003c00948947 */ /* 0x006fea0003800000 */
.L_x_77:
[----:B------:R-:W-:Y:S01]  /*1590*/  ELECT P0, URZ, PT ;  /* 0x0000000000ff782f */ /* 0x000fe20003800000 */
[----:B------:R-:W-:Y:S01]  /*15a0*/  SHFL.IDX PT, R2, R9, R10, 0x1f ;  /* 0x00001f0a09027589 */ /* 0x000fe200000e0000 */
[----:B------:R-:W-:Y:S02]  /*15b0*/  UIADD3 UR9, UPT, UPT, UR9, 0x31820, URZ ;  /* 0x0003182009097890 */ /* 0x000fe4000fffe0ff */
[----:B------:R-:W-:Y:S05]  /*15c0*/  UISETP.NE.AND UP0, UPT, UR16, -0x2, UPT ;  /* 0xfffffffe1000788c */ /* 0x000fea000bf05270 */
[----:B-1----:R-:W1:Y:S01]  /*15d0*/  SHFL.IDX PT, R0, R8, R10, 0x1f ;  /* 0x00001f0a08007589 */ /* 0x002e6200000e0000 */
[----:B------:R-:W-:Y:S01]  /*15e0*/  NOP ;  /* 0x0000000000007918 */ /* 0x000fe20000000000 */
[----:B------:R-:W-:Y:S02]  /*15f0*/  NOP ;  /* 0x0000000000007918 */ /* 0x000fe40000000000 */
[C---:B------:R-:W-:Y:S01]  /*1600*/  @P0 IMAD.SHL.U32 R5, R7.reuse, 0x2000, RZ ;  /* 0x0000200007050824 */ /* 0x040fe200078e00ff */
[----:B------:R-:W-:Y:S01]  /*1610*/  UMOV UR21, 0x40004040 ;  /* 0x4000404000157882 */ /* 0x000fe20000000000 */
[----:B------:R-:W-:Y:S01]  /*1620*/  @P0 IMAD.SHL.U32 R6, R7, 0x10, RZ ;  /* 0x0000001007060824 */ /* 0x000fe200078e00ff */
[----:B------:R-:W-:Y:S01]  /*1630*/  UMOV UR15, 0x40004040 ;  /* 0x40004040000f7882 */ /* 0x000fe20000000000 */
[----:B------:R-:W-:Y:S01]  /*1640*/  UMOV UR27, 0x40004040 ;  /* 0x40004040001b7882 */ /* 0x000fe20000000000 */
[----:B------:R-:W-:Y:S01]  /*1650*/  @P0 LOP3.LUT R5, R5, 0x6000, RZ, 0xc0, !PT ;  /* 0x0000600005050812 */ /* 0x000fe200078ec0ff */
[----:B------:R-:W-:Y:S01]  /*1660*/  UMOV UR25, 0x40004040 ;  /* 0x4000404000197882 */ /* 0x000fe20000000000 */
[----:B------:R-:W-:Y:S01]  /*1670*/  @P0 LOP3.LUT R6, R6, 0x30, RZ, 0xc0, !PT ;  /* 0x0000003006060812 */ /* 0x000fe200078ec0ff */
[----:B------:R-:W-:Y:S01]  /*1680*/  UMOV UR31, 0x40004040 ;  /* 0x40004040001f7882 */ /* 0x000fe20000000000 */
[----:B------:R-:W-:Y:S01]  /*1690*/  @P0 LOP3.LUT R5, R5, 0x8b8, RZ, 0xfc, !PT ;  /* 0x000008b805050812 */ /* 0x000fe200078efcff */
[----:B------:R-:W-:Y:S01]  /*16a0*/  UMOV UR29, 0x40004040 ;  /* 0x40004040001d7882 */ /* 0x000fe20000000000 */
[----:B------:R-:W-:Y:S01]  /*16b0*/  UMOV UR35, 0x40004040 ;  /* 0x4000404000237882 */ /* 0x000fe20000000000 */
[----:B------:R-:W-:Y:S01]  /*16c0*/  UMOV UR33, 0x40004040 ;  /* 0x4000404000217882 */ /* 0x000fe20000000000 */
[----:B------:R-:W-:Y:S02]  /*16d0*/  @P0 PRMT R5, R6, 0x5410, R5 ;  /* 0x0000541006050816 */ /* 0x000fe40000000005 */
[----:B-1----:R-:W-:Y:S01]  /*16e0*/  R2UR UR14, R0 ;  /* 0x00000000000e72ca */ /* 0x002fe200000e0000 */
[----:B------:R-:W-:Y:S01]  /*16f0*/  @P0 IMAD.MOV.U32 R10, RZ, RZ, RZ ;  /* 0x000000ffff0a0224 */ /* 0x000fe200078e00ff */
[----:B------:R-:W-:Y:S02]  /*1700*/  @P0 R2UR UR13, R5 ;  /* 0x00000000050d02ca */ /* 0x000fe400000e0000 */
[----:B------:R-:W-:Y:S02]  /*1710*/  R2UR UR20, R2 ;  /* 0x00000000021472ca */ /* 0x000fe400000e0000 */
[----:B------:R-:W-:Y:S07]  /*1720*/  @P0 R2UR UR22, R10 ;  /* 0x000000000a1602ca */ /* 0x000fee00000e0000 */
[----:B------:R-:W-:Y:S02]  /*1730*/  UIADD3 UR24, UPT, UPT, UR14, 0x2, URZ ;  /* 0x000000020e187890 */ /* 0x000fe4000fffe0ff */
[----:B------:R-:W-:Y:S01]  /*1740*/  UIADD3 UR28, UPT, UPT, UR14, 0x4, URZ ;  /* 0x000000040e1c7890 */ /* 0x000fe2000fffe0ff */
[----:B------:R-:W-:Y:S01]  /*1750*/  IMAD.U32 R11, RZ, RZ, UR13 ;  /* 0x0000000dff0b7e24 */ /* 0x000fe2000f8e00ff */
[----:B------:R-:W-:Y:S02]  /*1760*/  UIADD3 UR26, UPT, UPT, UR20, 0x2, URZ ;  /* 0x00000002141a7890 */ /* 0x000fe4000fffe0ff */
[----:B------:R-:W-:Y:S02]  /*1770*/  UIADD3 UR30, UPT, UPT, UR20, 0x4, URZ ;  /* 0x00000004141e7890 */ /* 0x000fe4000fffe0ff */
[----:B------:R-:W-:Y:S01]  /*1780*/  @P0 R2UR UR23, R11 ;  /* 0x000000000b1702ca */ /* 0x000fe200000e0000 */
[----:B------:R-:W-:Y:S02]  /*1790*/  UIADD3 UR34, UPT, UPT, UR20, 0x6, URZ ;  /* 0x0000000614227890 */ /* 0x000fe4000fffe0ff */
[----:B------:R-:W-:Y:S10]  /*17a0*/  UIADD3 UR32, UPT, UPT, UR14, 0x6, URZ ;  /* 0x000000060e207890 */ /* 0x000ff4000fffe0ff */
[----:B------:R1:W-:Y:S01]  /*17b0*/  UTCQMMA gdesc[UR20], gdesc[UR14], tmem[UR12], tmem[UR22], idesc[UR23], tmem[UR4], UPT ;  /* 0x0004160e14007dea */ /* 0x0003e2000b80030c */
[----:B------:R1:W-:Y:S01]  /*17c0*/  UTCQMMA gdesc[UR26], gdesc[UR24], tmem[UR12], tmem[UR22], idesc[UR23], tmem[UR4], UPT ;  /* 0x000416181a007dea */ /* 0x0003e2000b80030c */
[----:B------:R1:W-:Y:S01]  /*17d0*/  UTCQMMA gdesc[UR30], gdesc[UR28], tmem[UR12], tmem[UR22], idesc[UR23], tmem[UR4], UPT ;  /* 0x0004161c1e007dea */ /* 0x0003e2000b80030c */
[----:B------:R1:W-:Y:S01]  /*17e0*/  UTCQMMA gdesc[UR34], gdesc[UR32], tmem[UR12], tmem[UR22], idesc[UR23], tmem[UR4], UPT ;  /* 0x0004162022007dea */ /* 0x0003e2000b80030c */
[----:B------:R1:W-:Y:S01]  /*17f0*/  UTCBAR [UR9], URZ ;  /* 0x000000ff090073e9 */ /* 0x0003e200080000ff */
[----:B------:R-:W-:Y:S05]  /*1800*/  BRA.U UP0, `(.L_x_22) ;  /* 0x0000000100087547 */ /* 0x000fea000b800000 */
[----:B------:R2:W-:Y:S01]  /*1810*/  UTCBAR [UR11], URZ ;  /* 0x000000ff0b0073e9 */ /* 0x0005e200080000ff */
[----:B------:R-:W-:Y:S01]  /*1820*/  NOP ;  /* 0x0000000000007918 */ /* 0x000fe20000000000 */
.L_x_22:
[----:B------:R-:W-:Y:S01]  /*1830*/  UISETP.NE.AND UP0, UPT, UR10, 0x3, UPT ;  /* 0x000000030a00788c */ /* 0x000fe2000bf05270 */
[----:B------:R-:W-:Y:S01]  /*1840*/  VIADD R7, R7, 0x2 ;  /* 0x0000000207077836 */ /* 0x000fe20000000000 */
[----:B------:R-:W-:Y:S02]  /*1850*/  UIADD3 UR10, UPT, UPT, UR10, 0x1, URZ ;  /* 0x000000010a0a7890 */ /* 0x000fe4000fffe0ff */
[----:B------:R-:W-:Y:S02]  /*1860*/  UIADD3 UR17, UPT, UPT, UR17, -0x2, URZ ;  /* 0xfffffffe11117890 */ /* 0x000fe4000fffe0ff */
[----:B-1----:R-:W-:Y:S02]  /*1870*/  USEL UR15, UR10, URZ, UP0 ;  /* 0x000000ff0a0f7287 */ /* 0x002fe40008000000 */
[----:B------:R-:W-:Y:S02]  /*1880*/  UISETP.NE.AND UP0, UPT, UR17, -0x2, UPT ;  /* 0xfffffffe1100788c */ /* 0x000fe4000bf05270 */
[----:B------:R-:W-:Y:S02]  /*1890*/  UIADD3 UR16, UPT, UPT, UR16, 0x2, URZ ;  /* 0x0000000210107890 */ /* 0x000fe4000fffe0ff */
[----:B------:R-:W-:Y:S04]  /*18a0*/  ISETP.NE.AND P0, PT, RZ, UR15, PT ;  /* 0x0000000fff007c0c */ /* 0x000fe8000bf05270 */
[----:B------:R-:W-:Y:S04]  /*18b0*/  SEL R5, RZ, 0x1, P0 ;  /* 0x00000001ff057807 */ /* 0x000fe80000000000 */
[----:B------:R-:W-:Y:S01]  /*18c0*/  LOP3.LUT R4, R4, R5, RZ, 0x3c, !PT ;  /* 0x0000000504047212 */ /* 0x000fe200078e3cff */
[----:B------:R-:W-:Y:S06]  /*18d0*/  BRA.U UP0, `(.L_x_23) ;  /* 0xfffffff9001c7547 */ /* 0x000fec000b83ffff */
[----:B------:R-:W-:-:S13]  /*18e0*/  ISETP.NE.AND P0, PT, R3, UR18, PT ;  /* 0x0000001203007c0c */ /* 0x000fda000bf05270 */
[----:B--2---:R-:W-:Y:S05]  /*18f0*/  @!P0 EXIT ;  /* 0x000000000000894d */ /* 0x004fea0003800000 */
[----:B------:R-:W-:Y:S01]  /*1900*/  UIADD3 UR18, UPT, UPT, UR18, 0x1, URZ ;  /* 0x0000000112127890 */ /* 0x000fe2000fffe0ff */
[----:B------:R-:W-:Y:S11]  /*1910*/  BRA `(.L_x_24) ;  /* 0xfffffff400c87947 */ /* 0x000ff6000383ffff */
.L_x_11:
[----:B------:R-:W-:-:S13]  /*1920*/  ELECT P0, URZ, PT ;  /* 0x0000000000ff782f */ /* 0x000fda0003800000 */
[----:B------:R-:W-:Y:S05]  /*1930*/  @!P0 BRA `(.L_x_13) ;  /* 0x0000001800dc8947 */ /* 0x000fea0003800000 */
[----:B------:R-:W1:Y:S02]  /*1940*/  S2UR UR4, SR_CTAID.X ;  /* 0x00000000000479c3 */ /* 0x000e640000002500 */
[----:B-1----:R-:W-:-:S13]  /*1950*/  ISETP.LE.U32.AND P0, PT, R4, UR4, PT ;  /* 0x0000000404007c0c */ /* 0x002fda000bf03070 */
[----:B------:R-:W-:Y:S05]  /*1960*/  @P0 EXIT ;  /* 0x000000000000094d */ /* 0x000fea0003800000 */
[----:B------:R-:W1:Y:S01]  /*1970*/  S2R R8, SR_CgaCtaId ;  /* 0x0000000000087919 */ /* 0x000e620000008800 */
[----:B------:R-:W-:Y:S01]  /*1980*/  IMAD.U32 R13, RZ, RZ, UR4 ;  /* 0x00000004ff0d7e24 */ /* 0x000fe2000f8e00ff */
[----:B------:R-:W2:Y:S04]  /*1990*/  LDC.64 R22, c[0x0][0x380] ;  /* 0x0000e000ff167b82 */ /* 0x000ea80000000a00 */
[----:B------:R-:W-:Y:S02]  /*19a0*/  LOP3.LUT R3, RZ, R13, RZ, 0x33, !PT ;  /* 0x0000000dff037212 */ /* 0x000fe400078e33ff */
[----:B------:R-:W-:Y:S02]  /*19b0*/  PRMT R12, R13, 0x7610, R12 ;  /* 0x000076100d0c7816 */ /* 0x000fe4000000000c */
[----:B------:R-:W3:Y:S01]  /*19c0*/  LDC.64 R16, c[0x0][0x348] ;  /* 0x0000d200ff107b82 */ /* 0x000ee20000000a00 */
[----:B------:R-:W-:Y:S01]  /*19d0*/  IMAD.IADD R10, R4, 0x1, R3 ;  /* 0x00000001040a7824 */ /* 0x000fe200078e0203 */
[----:B------:R-:W-:-:S04]  /*19e0*/  MOV R3, 0x400 ;  /* 0x0000040000037802 */ /* 0x000fc80000000f00 */
[----:B------:R-:W-:Y:S02]  /*19f0*/  SHF.R.U32.HI R10, RZ, 0x2, R10 ;  /* 0x00000002ff0a7819 */ /* 0x000fe4000001160a */
[----:B------:R-:W4:Y:S03]  /*1a00*/  LDC.64 R6, c[0x0][0x358] ;  /* 0x0000d600ff067b82 */ /* 0x000f260000000a00 */
[----:B------:R-:W-:-:S05]  /*1a10*/  IMAD.HI.U32 R10, R10, 0x1bacf915, RZ ;  /* 0x1bacf9150a0a7827 */ /* 0x000fca00078e00ff */
[----:B------:R-:W-:-:S05]  /*1a20*/  SHF.R.U32.HI R10, RZ, 0x2, R10 ;  /* 0x00000002ff0a7819 */ /* 0x000fca000001160a */
[----:B------:R-:W-:Y:S01]  /*1a30*/  IMAD.MOV R10, RZ, RZ, -R10 ;  /* 0x000000ffff0a7224 */ /* 0x000fe200078e0a0a */
[----:B-1----:R-:W-:-:S07]  /*1a40*/  LEA R8, R8, R3, 0x18 ;  /* 0x0000000308087211 */ /* 0x002fce00078ec0ff */
.L_x_41:
[----:B------:R-:W-:Y:S01]  /*1a50*/  SHF.R.U32.HI R3, RZ, 0x5, R13 ;  /* 0x00000005ff037819 */ /* 0x000fe2000001160d */
[----:B------:R-:W-:Y:S05]  /*1a60*/  YIELD ;  /* 0x0000000000007946 */ /* 0x000fea0003800000 */
[----:B------:R-:W-:Y:S02]  /*1a70*/  LOP3.LUT R3, R3, 0x7fffff0, RZ, 0xc0, !PT ;  /* 0x07fffff003037812 */ /* 0x000fe400078ec0ff */
[----:B------:R-:W-:Y:S02]  /*1a80*/  LOP3.LUT R34, R12, 0x1ff, RZ, 0xc0, !PT ;  /* 0x000001ff0c227812 */ /* 0x000fe400078ec0ff */
[----:B------:R-:W-:Y:S02]  /*1a90*/  VIADDMNMX.U32 R39, R2, -R3, 0x10, PT ;  /* 0x0000001002277446 */ /* 0x000fe40003800803 */
[----:B--234-:R-:W-:Y:S02]  /*1aa0*/  MOV R4, 0x1ac0 ;  /* 0x00001ac000047802 */ /* 0x01cfe40000000f00 */
[----:B--234-:R-:W-:Y:S05]  /*1ab0*/  CALL.REL.NOINC `($__internal_3_$__cuda_sm20_div_u16) ;  /* 0x0000004000207944 */ /* 0x01cfea0003c00000 */
[----:B------:R-:W-:Y:S01]  /*1ac0*/  IMAD.MOV.U32 R11, RZ, RZ, -0x80000000 ;  /* 0x80000000ff0b7424 */ /* 0x000fe200078e00ff */
[----:B------:R-:W-:Y:S02]  /*1ad0*/  PRMT R39, R39, 0x9910, RZ ;  /* 0x0000991027277816 */ /* 0x000fe400000000ff */
[----:B------:R-:W-:Y:S01]  /*1ae0*/  PRMT R4, R0, 0x9910, RZ ;  /* 0x0000991000047816 */ /* 0x000fe200000000ff */
[----:B------:R-:W1:Y:S04]  /*1af0*/  SYNCS.PHASECHK.TRANS64.TRYWAIT P0, [R8+URZ+0x31820], R11 ;  /* 0x0318200b080075a7 */ /* 0x000e6800080011ff */
[----:B------:R-:W-:Y:S04]  /*1b00*/  IMAD R4, R39, R4, RZ ;  /* 0x0000000427047224 */ /* 0x000fe800078e02ff */
[----:B------:R-:W-:Y:S05]  /*1b10*/  IMAD.MOV R4, RZ, RZ, -R4 ;  /* 0x000000ffff047224 */ /* 0x000fea00078e0a04 */
[----:B------:R-:W-:Y:S04]  /*1b20*/  PRMT R5, R4, 0x7710, RZ ;  /* 0x0000771004057816 */ /* 0x000fe800000000ff */
[----:B------:R-:W-:Y:S04]  /*1b30*/  IADD3 R4, PT, PT, R34, R5, RZ ;  /* 0x0000000522047210 */ /* 0x000fe80007ffe0ff */
[----:B------:R-:W-:Y:S05]  /*1b40*/  LOP3.LUT R4, R4, 0xffff, RZ, 0xc0, !PT ;  /* 0x0000ffff04047812 */ /* 0x000fea00078ec0ff */
[----:B------:R-:W-:Y:S01]  /*1b50*/  IMAD.IADD R9, R3, 0x1, R4 ;  /* 0x0000000103097824 */ /* 0x000fe200078e0204 */
[----:B-1----:R-:W-:Y:S06]  /*1b60*/  @!P0 BRA `(.L_x_25) ;  /* 0x0000003800388947 */ /* 0x002fec0003800000 */
.L_x_78:
[----:B------:R-:W-:Y:S01]  /*1b70*/  R2UR UR4, R6 ;  /* 0x00000000060472ca */ /* 0x000fe200000e0000 */
[----:B------:R-:W-:Y:S01]  /*1b80*/  IMAD.SHL.U32 R9, R9, 0x80, RZ ;  /* 0x0000008009097824 */ /* 0x000fe200078e00ff */
[----:B------:R-:W-:Y:S01]  /*1b90*/  R2UR UR5, R7 ;  /* 0x00000000070572ca */ /* 0x000fe200000e0000 */
[----:B------:R-:W-:Y:S01]  /*1ba0*/  UMOV UR14, URZ ;  /* 0x000000ff000e7c82 */ /* 0x000fe20008000000 */
[----:B------:R-:W-:Y:S01]  /*1bb0*/  LOP3.LUT R0, R0, 0xffff, RZ, 0xc0, !PT ;  /* 0x0000ffff00007812 */ /* 0x000fe200078ec0ff */
[----:B------:R-:W-:Y:S01]  /*1bc0*/  UMOV UR6, 0x0 ;  /* 0x0000000000067882 */ /* 0x000fe20000000000 */
[C---:B------:R-:W-:Y:S01]  /*1bd0*/  LEA R4, P0, R9.reuse, R22, 0x2 ;  /* 0x0000001609047211 */ /* 0x040fe200078010ff */
[----:B------:R-:W-:Y:S01]  /*1be0*/  UMOV UR7, 0x10000000 ;  /* 0x1000000000077882 */ /* 0x000fe20000000000 */
[C---:B------:R-:W-:Y:S01]  /*1bf0*/  IADD3 R40, P3, PT, R16.reuse, 0x40, RZ ;  /* 0x0000004010287810 */ /* 0x040fe20007f7e0ff */
[----:B------:R-:W-:Y:S01]  /*1c00*/  UMOV UR10, UR14 ;  /* 0x0000000e000a7c82 */ /* 0x000fe20008000000 */
[C---:B-1----:R-:W-:Y:S01]  /*1c10*/  LEA.HI.X R5, R9.reuse, R23, RZ, 0x2, P0 ;  /* 0x0000001709057211 */ /* 0x042fe200000f14ff */
[----:B------:R-:W-:Y:S01]  /*1c20*/  UMOV UR23, URZ ;  /* 0x000000ff00177c82 */ /* 0x000fe20008000000 */
[----:B------:R-:W-:Y:S01]  /*1c30*/  IADD3 R34, P0, PT, R16, 0x1c0, RZ ;  /* 0x000001c010227810 */ /* 0x000fe20007f1e0ff */
[----:B------:R-:W-:Y:S01]  /*1c40*/  IMAD R0, R0, 0xe0, RZ ;  /* 0x000000e000007824 */ /* 0x000fe200078e02ff */
[----:B------:R-:W-:Y:S01]  /*1c50*/  IADD3 R38, P2, PT, R16, 0xc0, RZ ;  /* 0x000000c010267810 */ /* 0x000fe20007f5e0ff */
[----:B------:R-:W-:Y:S01]  /*1c60*/  VIADD R20, R8, 0x31800 ;  /* 0x0003180008147836 */ /* 0x000fe20000000000 */
[----:B------:R-:W-:Y:S01]  /*1c70*/  R2UR UR30, R40 ;  /* 0x00000000281e72ca */ /* 0x000fe200000e0000 */
[----:B------:R-:W2:Y:S01]  /*1c80*/  LDG.E.CONSTANT R5, desc[UR4][R4.64] ;  /* 0x0000000404057981 */ /* 0x000ea2000c1e9900 */
[----:B------:R-:W-:Y:S01]  /*1c90*/  R2UR UR15, R9 ;  /* 0x00000000090f72ca */ /* 0x000fe200000e0000 */
[----:B------:R-:W-:Y:S01]  /*1ca0*/  VIADD R15, R8, 0x4000 ;  /* 0x00004000080f7836 */ /* 0x000fe20000000000 */
[----:B------:R-:W-:Y:S01]  /*1cb0*/  R2UR UR13, R20 ;  /* 0x00000000140d72ca */ /* 0x000fe200000e0000 */
[--C-:B------:R-:W-:Y:S01]  /*1cc0*/  IMAD.X R41, RZ, RZ, R17.reuse, P3 ;  /* 0x000000ffff297224 */ /* 0x100fe200018e0611 */
[----:B------:R-:W-:Y:S01]  /*1cd0*/  IADD3 R36, P1, PT, R16, 0x140, RZ ;  /* 0x0000014010247810 */ /* 0x000fe20007f3e0ff */
[--C-:B------:R-:W-:Y:S01]  /*1ce0*/  IMAD.X R35, RZ, RZ, R17.reuse, P0 ;  /* 0x000000ffff237224 */ /* 0x100fe200000e0611 */
[----:B------:R-:W-:Y:S01]  /*1cf0*/  R2UR UR12, R15 ;  /* 0x000000000f0c72ca */ /* 0x000fe200000e0000 */
[----:B------:R-:W-:Y:S01]  /*1d00*/  VIADD R14, R8, 0x14000 ;  /* 0x00014000080e7836 */ /* 0x000fe20000000000 */
[----:B------:R-:W-:Y:S01]  /*1d10*/  R2UR UR31, R41 ;  /* 0x00000000291f72ca */ /* 0x000fe200000e0000 */
[--C-:B------:R-:W-:Y:S01]  /*1d20*/  IMAD.X R39, RZ, RZ, R17.reuse, P2 ;  /* 0x000000ffff277224 */ /* 0x100fe200010e0611 */
[----:B------:R-:W-:Y:S01]  /*1d30*/  R2UR UR28, R38 ;  /* 0x00000000261c72ca */ /* 0x000fe200000e0000 */
[----:B------:R-:W-:Y:S01]  /*1d40*/  VIADD R19, R8, 0x30000 ;  /* 0x0003000008137836 */ /* 0x000fe20000000000 */
[----:B------:R-:W-:Y:S01]  /*1d50*/  R2UR UR8, R14 ;  /* 0x000000000e0872ca */ /* 0x000fe200000e0000 */
[----:B------:R-:W-:Y:S01]  /*1d60*/  IMAD.X R37, RZ, RZ, R17, P1 ;  /* 0x000000ffff257224 */ /* 0x000fe200008e0611 */
[----:B------:R-:W-:Y:S01]  /*1d70*/  R2UR UR29, R39 ;  /* 0x00000000271d72ca */ /* 0x000fe200000e0000 */
[----:B------:R-:W-:Y:S01]  /*1d80*/  UMOV UR9, UR13 ;  /* 0x0000000d00097c82 */ /* 0x000fe20008000000 */
[----:B------:R-:W-:Y:S01]  /*1d90*/  R2UR UR26, R36 ;  /* 0x00000000241a72ca */ /* 0x000fe200000e0000 */
[----:B------:R-:W-:Y:S01]  /*1da0*/  VIADD R18, R8, 0x30800 ;  /* 0x0003080008127836 */ /* 0x000fe20000000000 */
[----:B------:R-:W-:Y:S01]  /*1db0*/  R2UR UR27, R37 ;  /* 0x00000000251b72ca */ /* 0x000fe200000e0000 */
[----:B------:R-:W-:Y:S01]  /*1dc0*/  UMOV UR21, UR13 ;  /* 0x0000000d00157c82 */ /* 0x000fe20008000000 */
[----:B------:R-:W-:Y:S01]  /*1dd0*/  R2UR UR20, R19 ;  /* 0x00000000131472ca */ /* 0x000fe200000e0000 */
[----:B------:R1:W-:Y:S01]  /*1de0*/  UTMALDG.2D [UR12], [UR30], desc[UR6] ;  /* 0x0000060c1e0075b4 */ /* 0x0003e20008009000 */
[----:B------:R-:W-:Y:S01]  /*1df0*/  R2UR UR24, R34 ;  /* 0x00000000221872ca */ /* 0x000fe200000e0000 */
[----:B------:R-:W-:Y:S01]  /*1e00*/  UMOV UR22, UR15 ;  /* 0x0000000f00167c82 */ /* 0x000fe20008000000 */
[----:B------:R-:W-:Y:S01]  /*1e10*/  R2UR UR25, R35 ;  /* 0x00000000231972ca */ /* 0x000fe200000e0000 */
[----:B------:R-:W-:Y:S01]  /*1e20*/  IMAD.MOV.U32 R31, RZ, RZ, 0xb580 ;  /* 0x0000b580ff1f7424 */ /* 0x000fe200078e00ff */
[----:B------:R-:W-:Y:S01]  /*1e30*/  R2UR UR18, R0 ;  /* 0x00000000001272ca */ /* 0x000fe200000e0000 */
[----:B------:R-:W-:Y:S01]  /*1e40*/  UMOV UR17, UR13 ;  /* 0x0000000d00117c82 */ /* 0x000fe20008000000 */
[----:B------:R-:W-:Y:S01]  /*1e50*/  R2UR UR16, R18 ;  /* 0x00000000121072ca */ /* 0x000fe200000e0000 */
[C---:B------:R-:W-:Y:S02]  /*1e60*/  VIADD R29, R8.reuse, 0x31808 ;  /* 0x00031808081d7836 */ /* 0x040fe40000000000 */
[C---:B------:R-:W-:Y:S02]  /*1e70*/  VIADD R30, R8.reuse, 0x8000 ;  /* 0x00008000081e7836 */ /* 0x040fe40000000000 */
[----:B------:R-:W-:Y:S02]  /*1e80*/  VIADD R28, R8, 0x1b000 ;  /* 0x0001b000081c7836 */ /* 0x000fe40000000000 */
[C---:B--2---:R-:W-:Y:S01]  /*1e90*/  IMAD R3, R5.reuse, 0x1c00, R0 ;  /* 0x00001c0005037824 */ /* 0x044fe200078e0200 */
[----:B------:R-:W-:Y:S02]  /*1ea0*/  ISETP.GT.AND P0, PT, R5, RZ, PT ;  /* 0x000000ff0500720c */ /* 0x000fe40003f04270 */
[----:B------:R-:W-:Y:S02]  /*1eb0*/  VIMNMX R21, PT, PT, RZ, R5, !PT ;  /* 0x00000005ff157248 */ /* 0x000fe40007fe0100 */
[----:B------:R-:W-:Y:S02]  /*1ec0*/  SEL R32, R3, R0, P0 ;  /* 0x0000000003207207 */ /* 0x000fe40000000000 */
[----:B------:R-:W-:Y:S02]  /*1ed0*/  R2UR UR19, R21 ;  /* 0x00000000151372ca */ /* 0x000fe400000e0000 */
[----:B------:R-:W-:Y:S11]  /*1ee0*/  R2UR UR11, R32 ;  /* 0x00000000200b72ca */ /* 0x000ff600000e0000 */
[----:B------:R-:W-:Y:S02]  /*1ef0*/  USHF.L.U32 UR19, UR19, 0x2, URZ ;  /* 0x0000000213137899 */ /* 0x000fe400080006ff */
[----:B------:R1:W-:Y:S01]  /*1f00*/  UTMALDG.2D [UR8], [UR28], desc[UR6] ;  /* 0x000006081c0075b4 */ /* 0x0003e20008009000 */
[----:B------:R1:W-:Y:S06]  /*1f10*/  UTMALDG.2D [UR20], [UR26], desc[UR6] ;  /* 0x000006141a0075b4 */ /* 0x0003ec0008009000 */
[----:B------:R1:W-:Y:S01]  /*1f20*/  UTMALDG.2D [UR16], [UR24], desc[UR6] ;  /* 0x00000610180075b4 */ /* 0x0003e20008009000 */
[----:B------:R1:W-:Y:S01]  /*1f30*/  SYNCS.ARRIVE.TRANS64 RZ, [R8+URZ+0x31800], R31 ;  /* 0x0318001f08ff79a7 */ /* 0x0003e200080000ff */
[----:B------:R-:W2:Y:S02]  /*1f40*/  SYNCS.PHASECHK.TRANS64.TRYWAIT P0, [R8+URZ+0x31828], R11 ;  /* 0x0318280b080075a7 */ /* 0x000ea400080011ff */
[----:B-12---:R-:W-:Y:S05]  /*1f50*/  @!P0 BRA `(.L_x_26) ;  /* 0x0000003400588947 */ /* 0x006fea0003800000 */
.L_x_79:
[----:B------:R-:W-:Y:S01]  /*1f60*/  R2UR UR9, R29 ;  /* 0x000000001d0972ca */ /* 0x000fe200000e0000 */
[----:B------:R-:W-:Y:S01]  /*1f70*/  UMOV UR14, 0x0 ;  /* 0x00000000000e7882 */ /* 0x000fe20000000000 */
[----:B------:R-:W-:Y:S01]  /*1f80*/  R2UR UR16, R40 ;  /* 0x00000000281072ca */ /* 0x000fe200000e0000 */
[----:B------:R-:W-:Y:S01]  /*1f90*/  UMOV UR15, 0x10000000 ;  /* 0x10000000000f7882 */ /* 0x000fe20000000000 */
[----:B------:R-:W-:Y:S01]  /*1fa0*/  R2UR UR17, R41 ;  /* 0x00000000291172ca */ /* 0x000fe200000e0000 */
[----:B------:R-:W-:Y:S01]  /*1fb0*/  UMOV UR10, 0x80 ;  /* 0x00000080000a7882 */ /* 0x000fe20000000000 */
[----:B------:R-:W-:Y:S01]  /*1fc0*/  R2UR UR11, R9 ;  /* 0x00000000090b72ca */ /* 0x000fe200000e0000 */
[----:B------:R-:W-:Y:S01]  /*1fd0*/  IMAD.MOV.U32 R27, RZ, RZ, 0xb000 ;  /* 0x0000b000ff1b7424 */ /* 0x000fe200078e00ff */
[----:B------:R-:W-:Y:S01]  /*1fe0*/  R2UR UR8, R30 ;  /* 0x000000001e0872ca */ /* 0x000fe200000e0000 */
[----:B------:R-:W-:Y:S01]  /*1ff0*/  UMOV UR6, 0x80 ;  /* 0x0000008000067882 */ /* 0x000fe20000000000 */
[----:B------:R-:W-:Y:S01]  /*2000*/  R2UR UR12, R38 ;  /* 0x00000000260c72ca */ /* 0x000fe200000e0000 */
[----:B------:R-:W-:Y:S01]  /*2010*/  VIADD R25, R8, 0x31810 ;  /* 0x0003181008197836 */ /* 0x000fe20000000000 */
[----:B------:R-:W-:Y:S01]  /*2020*/  R2UR UR13, R39 ;  /* 0x00000000270d72ca */ /* 0x000fe200000e0000 */
[----:B------:R-:W-:Y:S01]  /*2030*/  UMOV UR5, UR9 ;  /* 0x0000000900057c82 */ /* 0x000fe20008000000 */
[----:B------:R-:W-:Y:S01]  /*2040*/  R2UR UR7, R32 ;  /* 0x00000000200772ca */ /* 0x000fe200000e0000 */
[----:B------:R-:W-:Y:S01]  /*2050*/  VIADD R24, R8, 0x22000 ;  /* 0x0002200008187836 */ /* 0x000fe20000000000 */
[----:B------:R-:W-:Y:S01]  /*2060*/  R2UR UR4, R28 ;  /* 0x000000001c0472ca */ /* 0x000fe200000e0000 */
[----:B------:R-:W-:Y:S04]  /*2070*/  VIADD R26, R8, 0xc000 ;  /* 0x0000c000081a7836 */ /* 0x000fe80000000000 */
[----:B------:R2:W-:Y:S08]  /*2080*/  UTMALDG.2D [UR8], [UR16], desc[UR14] ;  /* 0x00000e08100075b4 */ /* 0x0005f00008009000 */
[----:B------:R2:W-:Y:S01]  /*2090*/  UTMALDG.2D [UR4], [UR12], desc[UR14] ;  /* 0x00000e040c0075b4 */ /* 0x0005e20008009000 */
[----:B------:R2:W-:Y:S01]  /*20a0*/  SYNCS.ARRIVE.TRANS64 RZ, [R8+URZ+0x31808], R27 ;  /* 0x0318081b08ff79a7 */ /* 0x0005e200080000ff */
[----:B------:R-:W3:Y:S02]  /*20b0*/  SYNCS.PHASECHK.TRANS64.TRYWAIT P0, [R8+URZ+0x31830], R11 ;  /* 0x0318300b080075a7 */ /* 0x000ee400080011ff */
[----:B--23--:R-:W-:Y:S05]  /*20c0*/  @!P0 BRA `(.L_x_27) ;  /* 0x0000003400188947 */ /* 0x00cfea0003800000 */
.L_x_80:
[----:B------:R-:W-:Y:S01]  /*20d0*/  R2UR UR9, R25 ;  /* 0x00000000190972ca */ /* 0x000fe200000e0000 */
[----:B------:R-:W-:Y:S01]  /*20e0*/  UMOV UR14, 0x0 ;  /* 0x00000000000e7882 */ /* 0x000fe20000000000 */
[----:B------:R-:W-:Y:S01]  /*20f0*/  R2UR UR16, R40 ;  /* 0x00000000281072ca */ /* 0x000fe200000e0000 */
[----:B------:R-:W-:Y:S01]  /*2100*/  UMOV UR15, 0x10000000 ;  /* 0x10000000000f7882 */ /* 0x000fe20000000000 */
[----:B------:R-:W-:Y:S01]  /*2110*/  R2UR UR17, R41 ;  /* 0x00000000291172ca */ /* 0x000fe200000e0000 */
[----:B------:R-:W-:Y:S01]  /*2120*/  UMOV UR10, 0x100 ;  /* 0x00000100000a7882 */ /* 0x000fe20000000000 */
[----:B------:R-:W-:Y:S01]  /*2130*/  R2UR UR11, R9 ;  /* 0x00000000090b72ca */ /* 0x000fe200000e0000 */
[----:B------:R-:W-:Y:S01]  /*2140*/  UMOV UR6, 0x100 ;  /* 0x0000010000067882 */ /* 0x000fe20000000000 */
[----:B------:R-:W-:Y:S01]  /*2150*/  R2UR UR8, R26 ;  /* 0x000000001a0872ca */ /* 0x000fe200000e0000 */
[----:B------:R-:W-:Y:S01]  /*2160*/  VIADD R4, R8, 0x31818 ;  /* 0x0003181808047836 */ /* 0x000fe20000000000 */
[----:B------:R-:W-:Y:S01]  /*2170*/  R2UR UR12, R38 ;  /* 0x00000000260c72ca */ /* 0x000fe200000e0000 */
[----:B------:R-:W-:Y:S01]  /*2180*/  VIADD R3, R8, 0x29000 ;  /* 0x0002900008037836 */ /* 0x000fe20000000000 */
[----:B------:R-:W-:Y:S01]  /*2190*/  R2UR UR13, R39 ;  /* 0x00000000270d72ca */ /* 0x000fe200000e0000 */
[----:B------:R-:W-:Y:S01]  /*21a0*/  UMOV UR5, UR9 ;  /* 0x0000000900057c82 */ /* 0x000fe20008000000 */
[----:B------:R-:W-:Y:S01]  /*21b0*/  R2UR UR7, R32 ;  /* 0x00000000200772ca */ /* 0x000fe200000e0000 */
[----:B-1----:R-:W-:Y:S01]  /*21c0*/  VIADD R5, R8, 0x10000 ;  /* 0x0001000008057836 */ /* 0x002fe20000000000 */
[----:B------:R-:W-:Y:S05]  /*21d0*/  R2UR UR4, R24 ;  /* 0x00000000180472ca */ /* 0x000fea00000e0000 */
[----:B------:R1:W-:Y:S08]  /*21e0*/  UTMALDG.2D [UR8], [UR16], desc[UR14] ;  /* 0x00000e08100075b4 */ /* 0x0003f00008009000 */
[----:B------:R1:W-:Y:S01]  /*21f0*/  UTMALDG.2D [UR4], [UR12], desc[UR14] ;  /* 0x00000e040c0075b4 */ /* 0x0003e20008009000 */
[----:B------:R1:W-:Y:S01]  /*2200*/  SYNCS.ARRIVE.TRANS64 RZ, [R8+URZ+0x31810], R27 ;  /* 0x0318101b08ff79a7 */ /* 0x0003e200080000ff */
[----:B------:R-:W2:Y:S02]  /*2210*/  SYNCS.PHASECHK.TRANS64.TRYWAIT P0, [R8+URZ+0x31838], R11 ;  /* 0x0318380b080075a7 */ /* 0x000ea400080011ff */
[----:B-12---:R-:W-:Y:S05]  /*2220*/  @!P0 BRA `(.L_x_28) ;  /* 0x0000003000dc8947 */ /* 0x006fea0003800000 */
.L_x_81:
        /* <DEDUP_REMOVED lines=8> */
[----:B------:R-:W-:Y:S02]  /*22b0*/  R2UR UR8, R5 ;  /* 0x00000000050872ca */ /* 0x000fe400000e0000 */
[----:B------:R-:W-:Y:S02]  /*22c0*/  R2UR UR12, R38 ;  /* 0x00000000260c72ca */ /* 0x000fe400000e0000 */
[----:B------:R-:W-:Y:S01]  /*22d0*/  R2UR UR13, R39 ;  /* 0x00000000270d72ca */ /* 0x000fe200000e0000 */
[----:B------:R-:W-:Y:S01]  /*22e0*/  UMOV UR5, UR9 ;  /* 0x0000000900057c82 */ /* 0x000fe20008000000 */
[----:B------:R-:W-:Y:S02]  /*22f0*/  R2UR UR7, R32 ;  /* 0x00000000200772ca */ /* 0x000fe400000e0000 */
[----:B------:R-:W-:Y:S05]  /*2300*/  R2UR UR4, R3 ;  /* 0x00000000030472ca */ /* 0x000fea00000e0000 */
[----:B------:R2:W-:Y:S08]  /*2310*/  UTMALDG.2D [UR8], [UR16], desc[UR14] ;  /* 0x00000e08100075b4 */ /* 0x0005f00008009000 */
[----:B------:R2:W-:Y:S01]  /*2320*/  UTMALDG.2D [UR4], [UR12], desc[UR14] ;  /* 0x00000e040c0075b4 */ /* 0x0005e20008009000 */
[----:B------:R2:W-:Y:S01]  /*2330*/  SYNCS.ARRIVE.TRANS64 RZ, [R8+URZ+0x31818], R27 ;  /* 0x0318181b08ff79a7 */ /* 0x0005e200080000ff */
[----:B------:R-:W3:Y:S02]  /*2340*/  SYNCS.PHASECHK.TRANS64.TRYWAIT P0, [R8+URZ+0x31820], RZ ;  /* 0x031820ff080075a7 */ /* 0x000ee400080011ff */
[----:B--23--:R-:W-:Y:S05]  /*2350*/  @!P0 BRA `(.L_x_29) ;  /* 0x0000003000ac8947 */ /* 0x00cfea0003800000 */
.L_x_82:
        /* <DEDUP_REMOVED lines=11> */
[----:B------:R-:W-:Y:S01]  /*2410*/  R2UR UR27, R39 ;  /* 0x00000000271b72ca */ /* 0x000fe200000e0000 */
[----:B------:R-:W-:Y:S01]  /*2420*/  UMOV UR5, UR9 ;  /* 0x0000000900057c82 */ /* 0x000fe20008000000 */
[----:B------:R-:W-:Y:S01]  /*2430*/  R2UR UR4, R14 ;  /* 0x000000000e0472ca */ /* 0x000fe200000e0000 */
[----:B------:R-:W-:Y:S01]  /*2440*/  UMOV UR17, UR9 ;  /* 0x0000000900117c82 */ /* 0x000fe20008000000 */
[----:B------:R-:W-:Y:S01]  /*2450*/  R2UR UR7, R32 ;  /* 0x00000000200772ca */ /* 0x000fe200000e0000 */
[----:B------:R-:W-:Y:S01]  /*2460*/  UMOV UR13, UR9 ;  /* 0x00000009000d7c82 */ /* 0x000fe20008000000 */
[----:B------:R-:W-:Y:S02]  /*2470*/  R2UR UR15, R21 ;  /* 0x00000000150f72ca */ /* 0x000fe400000e0000 */
[----:B------:R-:W-:Y:S01]  /*2480*/  R2UR UR22, R36 ;  /* 0x00000000241672ca */ /* 0x000fe200000e0000 */
[----:B------:R3:W-:Y:S01]  /*2490*/  UTMALDG.2D [UR8], [UR28], desc[UR24] ;  /* 0x000018081c0075b4 */ /* 0x0007e20008009000 */
[----:B------:R-:W-:Y:S01]  /*24a0*/  R2UR UR23, R37 ;  /* 0x00000000251772ca */ /* 0x000fe200000e0000 */
[----:B------:R-:W-:Y:S01]  /*24b0*/  UMOV UR18, UR11 ;  /* 0x0000000b00127c82 */ /* 0x000fe20008000000 */
[----:B------:R-:W-:Y:S02]  /*24c0*/  R2UR UR16, R19 ;  /* 0x00000000131072ca */ /* 0x000fe400000e0000 */
[----:B------:R-:W-:Y:S02]  /*24d0*/  R2UR UR20, R34 ;  /* 0x00000000221472ca */ /* 0x000fe400000e0000 */
[----:B------:R-:W-:Y:S01]  /*24e0*/  R2UR UR21, R35 ;  /* 0x00000000231572ca */ /* 0x000fe200000e0000 */
[----:B------:R3:W-:Y:S01]  /*24f0*/  UTMALDG.2D [UR4], [UR26], desc[UR24] ;  /* 0x000018041a0075b4 */ /* 0x0007e20008009000 */
[----:B------:R-:W-:Y:S01]  /*2500*/  R2UR UR12, R18 ;  /* 0x00000000120c72ca */ /* 0x000fe200000e0000 */
[----:B------:R-:W-:Y:S01]  /*2510*/  ULEA UR15, UR15, 0x1, 0x2 ;  /* 0x000000010f0f7891 */ /* 0x000fe2000f8e10ff */
[----:B------:R-:W-:Y:S05]  /*2520*/  R2UR UR14, R0 ;  /* 0x00000000000e72ca */ /* 0x000fea00000e0000 */
[----:B------:R3:W-:Y:S08]  /*2530*/  UTMALDG.2D [UR16], [UR22], desc[UR24] ;  /* 0x00001810160075b4 */ /* 0x0007f00008009000 */
[----:B------:R3:W-:Y:S01]  /*2540*/  UTMALDG.2D [UR12], [UR20], desc[UR24] ;  /* 0x0000180c140075b4 */ /* 0x0007e20008009000 */
[----:B------:R3:W-:Y:S01]  /*2550*/  SYNCS.ARRIVE.TRANS64 RZ, [R8+URZ+0x31800], R31 ;  /* 0x0318001f08ff79a7 */ /* 0x0007e200080000ff */
[----:B------:R-:W4:Y:S02]  /*2560*/  SYNCS.PHASECHK.TRANS64.TRYWAIT P0, [R8+URZ+0x31828], RZ ;  /* 0x031828ff080075a7 */ /* 0x000f2400080011ff */
[----:B---34-:R-:W-:Y:S05]  /*2570*/  @!P0 BRA `(.L_x_30) ;  /* 0x0000003000388947 */ /* 0x018fea0003800000 */
.L_x_83:
        /* <DEDUP_REMOVED lines=17> */
[----:B------:R-:W5:Y:S02]  /*2690*/  SYNCS.PHASECHK.TRANS64.TRYWAIT P0, [R8+URZ+0x31830], RZ ;  /* 0x031830ff080075a7 */ /* 0x000f6400080011ff */
[----:B----45:R-:W-:Y:S05]  /*26a0*/  @!P0 BRA `(.L_x_31) ;  /* 0x0000003000008947 */ /* 0x030fea0003800000 */
.L_x_84:
        /* <DEDUP_REMOVED lines=18> */
[----:B-1---5:R-:W-:Y:S05]  /*27d0*/  @!P0 BRA `(.L_x_32) ;  /* 0x0000002c00c88947 */ /* 0x022fea0003800000 */
.L_x_85:
        /* <DEDUP_REMOVED lines=17> */
[----:B------:R-:W5:Y:S02]  /*28f0*/  SYNCS.PHASECHK.TRANS64.TRYWAIT P0, [R8+URZ+0x31820], R11 ;  /* 0x0318200b080075a7 */ /* 0x000f6400080011ff */
[----:B-1---5:R-:W-:Y:S05]  /*2900*/  @!P0 BRA `(.L_x_33) ;  /* 0x0000002c00908947 */ /* 0x022fea0003800000 */
.L_x_86:
        /* <DEDUP_REMOVED lines=32> */
[----:B------:R-:W5:Y:S02]  /*2b10*/  SYNCS.PHASECHK.TRANS64.TRYWAIT P0, [R8+URZ+0x31828], R11 ;  /* 0x0318280b080075a7 */ /* 0x000f6400080011ff */
[----:B-1---5:R-:W-:Y:S05]  /*2b20*/  @!P0 BRA `(.L_x_34) ;  /* 0x0000002c00248947 */ /* 0x022fea0003800000 */
.L_x_87:
        /* <DEDUP_REMOVED lines=19> */
.L_x_88:
        /* <DEDUP_REMOVED lines=19> */
.L_x_89:
        /* <DEDUP_REMOVED lines=19> */
.L_x_90:
        /* <DEDUP_REMOVED lines=32> */
[----:B------:R-:W5:Y:S02]  /*30c0*/  SYNCS.PHASECHK.TRANS64.TRYWAIT P0, [R8+URZ+0x31828], RZ ;  /* 0x031828ff080075a7 */ /* 0x000f6400080011ff */
[----:B-1---5:R-:W-:Y:S05]  /*30d0*/  @!P0 BRA `(.L_x_38) ;  /* 0x0000002800208947 */ /* 0x022fea0003800000 */
.L_x_91:
        /* <DEDUP_REMOVED lines=19> */
.L_x_92:
        /* <DEDUP_REMOVED lines=19> */
.L_x_93:
        /* <DEDUP_REMOVED lines=10> */
[----:B------:R-:W-:Y:S02]  /*33e0*/  R2UR UR12, R38 ;  /* 0x00000000260c72ca */ /* 0x000fe400000e0000 */
[----:B------:R-:W-:Y:S02]  /*33f0*/  R2UR UR13, R39 ;  /* 0x00000000270d72ca */ /* 0x000fe400000e0000 */
[----:B------:R-:W-:Y:S02]  /*3400*/  R2UR UR4, R3 ;  /* 0x00000000030472ca */ /* 0x000fe400000e0000 */
[----:B------:R-:W-:Y:S01]  /*3410*/  R2UR UR7, R32 ;  /* 0x00000000200772ca */ /* 0x000fe200000e0000 */
[----:B------:R-:W-:Y:S01]  /*3420*/  UMOV UR5, UR9 ;  /* 0x0000000900057c82 */ /* 0x000fe20008000000 */
[----:B------:R-:W-:Y:S03]  /*3430*/  ISETP.NE.AND P0, PT, R10, 0x1, PT ;  /* 0x000000010a00780c */ /* 0x000fe60003f05270 */
[----:B------:R1:W-:Y:S08]  /*3440*/  UTMALDG.2D [UR8], [UR16], desc[UR14] ;  /* 0x00000e08100075b4 */ /* 0x0003f00008009000 */
[----:B------:R1:W-:Y:S01]  /*3450*/  UTMALDG.2D [UR4], [UR12], desc[UR14] ;  /* 0x00000e040c0075b4 */ /* 0x0003e20008009000 */
[----:B------:R1:W-:Y:S02]  /*3460*/  SYNCS.ARRIVE.TRANS64 RZ, [R8+URZ+0x31818], R27 ;  /* 0x0318181b08ff79a7 */ /* 0x0003e400080000ff */
[----:B-1----:R-:W-:Y:S05]  /*3470*/  @!P0 EXIT ;  /* 0x000000000000894d */ /* 0x002fea0003800000 */
[----:B------:R-:W-:Y:S02]  /*3480*/  IADD3 R12, PT, PT, R12, 0x94, RZ ;  /* 0x000000940c0c7810 */ /* 0x000fe40007ffe0ff */
[----:B------:R-:W-:Y:S01]  /*3490*/  IADD3 R13, PT, PT, R13, 0x94, RZ ;  /* 0x000000940d0d7810 */ /* 0x000fe20007ffe0ff */
[----:B------:R-:W-:Y:S06]  /*34a0*/  BRA `(.L_x_41) ;  /* 0xffffffe400687947 */ /* 0x000fec000383ffff */
.L_x_13:
[----:B------:R-:W-:-:S04]  /*34b0*/  LOP3.LUT R3, R21, 0xfffffffc, RZ, 0xc0, !PT ;  /* 0xfffffffc15037812 */ /* 0x000fc800078ec0ff */
[----:B------:R-:W-:-:S13]  /*34c0*/  ISETP.NE.AND P0, PT, R3, 0x4, PT ;  /* 0x000000040300780c */ /* 0x000fda0003f05270 */
[----:B-1----:R-:W-:Y:S05]  /*34d0*/  @P0 EXIT ;  /* 0x000000000000094d */ /* 0x002fea0003800000 */
[----:B------:R-:W1:Y:S01]  /*34e0*/  S2R R3, SR_CgaCtaId ;  /* 0x0000000000037919 */ /* 0x000e620000008800 */
[----:B------:R-:W-:-:S04]  /*34f0*/  MOV R6, 0x400 ;  /* 0x0000040000067802 */ /* 0x000fc80000000f00 */
[----:B-1----:R-:W-:-:S05]  /*3500*/  LEA R3, R3, R6, 0x18 ;  /* 0x0000000603037211 */ /* 0x002fca00078ec0ff */
[----:B------:R-:W1:Y:S02]  /*3510*/  LDS R5, [R3+0x31880] ;  /* 0x0318800003057984 */ /* 0x000e640000000800 */
[----:B-1----:R-:W-:-:S13]  /*3520*/  ISETP.NE.AND P0, PT, R5, RZ, PT ;  /* 0x000000ff0500720c */ /* 0x002fda0003f05270 */
[----:B------:R-:W-:Y:S05]  /*3530*/  @!P0 BRA `(.L_x_42) ;  /* 0x0000000000048947 */ /* 0x000fea0003800000 */
[----:B------:R-:W-:Y:S05]  /*3540*/  BPT.TRAP 0x1 ;  /* 0x000000040000795c */ /* 0x000fea0000300000 */
.L_x_42:
[----:B------:R-:W1:Y:S01]  /*3550*/  S2UR UR4, SR_CTAID.X ;  /* 0x00000000000479c3 */ /* 0x000e620000002500 */
[----:B------:R-:W-:Y:S02]  /*3560*/  IADD3 R21, PT, PT, R21, -0x4, RZ ;  /* 0xfffffffc15157810 */ /* 0x000fe40007ffe0ff */
[----:B-1----:R-:W-:-:S13]  /*3570*/  ISETP.LE.U32.AND P0, PT, R4, UR4, PT ;  /* 0x0000000404007c0c */ /* 0x002fda000bf03070 */
[----:B------:R-:W-:Y:S05]  /*3580*/  @P0 BRA `(.L_x_43) ;  /* 0x0000001800bc0947 */ /* 0x000fea0003800000 */
[----:B------:R-:W-:Y:S01]  /*3590*/  IMAD.U32 R32, RZ, RZ, UR4 ;  /* 0x00000004ff207e24 */ /* 0x000fe2000f8e00ff */
[----:B------:R-:W-:Y:S01]  /*35a0*/  MOV R22, 0xffffffff ;  /* 0xffffffff00167802 */ /* 0x000fe20000000f00 */
[----:B------:R-:W-:Y:S02]  /*35b0*/  IMAD.SHL.U32 R0, R0, 0x4, RZ ;  /* 0x0000000400007824 */ /* 0x000fe400078e00ff */
[----:B------:R-:W-:Y:S01]  /*35c0*/  IMAD.SHL.U32 R31, R21, 0x800, RZ ;  /* 0x00000800151f7824 */ /* 0x000fe200078e00ff */
[----:B------:R-:W-:Y:S01]  /*35d0*/  LOP3.LUT R23, RZ, R32, RZ, 0x33, !PT ;  /* 0x00000020ff177212 */ /* 0x000fe200078e33ff */
[C---:B------:R-:W-:Y:S01]  /*35e0*/  VIADD R28, R0.reuse, 0x1 ;  /* 0x00000001001c7836 */ /* 0x040fe20000000000 */
[----:B------:R-:W-:Y:S01]  /*35f0*/  SHF.R.U32.HI R30, RZ, 0x3, R0 ;  /* 0x00000003ff1e7819 */ /* 0x000fe20000011600 */
[----:B------:R-:W-:Y:S01]  /*3600*/  IMAD.MOV.U32 R24, RZ, RZ, RZ ;  /* 0x000000ffff187224 */ /* 0x000fe200078e00ff */
[----:B------:R-:W-:Y:S01]  /*3610*/  IADD3 R26, PT, PT, R0, 0x3, RZ ;  /* 0x00000003001a7810 */ /* 0x000fe20007ffe0ff */
[----:B------:R-:W-:Y:S01]  /*3620*/  IMAD.IADD R23, R4, 0x1, R23 ;  /* 0x0000000104177824 */ /* 0x000fe200078e0217 */
[----:B------:R-:W-:Y:S01]  /*3630*/  LOP3.LUT R5, R30, 0x3, RZ, 0xc0, !PT ;  /* 0x000000031e057812 */ /* 0x000fe200078ec0ff */
[----:B------:R-:W-:Y:S01]  /*3640*/  VIADD R4, R0, 0x2 ;  /* 0x0000000200047836 */ /* 0x000fe20000000000 */
[----:B------:R-:W-:-:S02]  /*3650*/  PRMT R25, R32, 0x7610, R25 ;  /* 0x0000761020197816 */ /* 0x000fc40000000019 */
[----:B------:R-:W-:Y:S02]  /*3660*/  SHF.R.U32.HI R23, RZ, 0x2, R23 ;  /* 0x00000002ff177819 */ /* 0x000fe40000011617 */
[C---:B------:R-:W-:Y:S02]  /*3670*/  LOP3.LUT R28, R5.reuse, 0x5, R28, 0x78, !PT ;  /* 0x00000005051c7812 */ /* 0x040fe400078e781c */
[----:B------:R-:W-:Y:S01]  /*3680*/  LOP3.LUT R27, R5, 0x6, R4, 0x78, !PT ;  /* 0x00000006051b7812 */ /* 0x000fe200078e7804 */
[----:B------:R-:W-:Y:S01]  /*3690*/  IMAD.HI.U32 R23, R23, 0x1bacf915, RZ ;  /* 0x1bacf91517177827 */ /* 0x000fe200078e00ff */
[C---:B------:R-:W-:Y:S02]  /*36a0*/  LOP3.LUT R29, R5.reuse, 0x4, R0, 0xf8, !PT ;  /* 0x00000004051d7812 */ /* 0x040fe400078ef800 */
[----:B------:R-:W-:Y:S02]  /*36b0*/  LOP3.LUT R26, R5, 0x7, R26, 0x78, !PT ;  /* 0x00000007051a7812 */ /* 0x000fe400078e781a */
[----:B------:R-:W-:-:S05]  /*36c0*/  SHF.R.U32.HI R23, RZ, 0x2, R23 ;  /* 0x00000002ff177819 */ /* 0x000fca0000011617 */
[----:B------:R-:W-:-:S07]  /*36d0*/  IMAD.MOV R23, RZ, RZ, -R23 ;  /* 0x000000ffff177224 */ /* 0x000fce00078e0a17 */
.L_x_66:
[----:B------:R-:W-:Y:S01]  /*36e0*/  VIADD R22, R22, 0x1 ;  /* 0x0000000116167836 */ /* 0x000fe20000000000 */
[----:B------:R-:W-:Y:S05]  /*36f0*/  YIELD ;  /* 0x0000000000007946 */ /* 0x000fea0003800000 */
[----:B--2---:R-:W-:Y:S01]  /*3700*/  IMAD.SHL.U32 R20, R22, 0x8, RZ ;  /* 0x0000000816147824 */ /* 0x004fe200078e00ff */
[----:B------:R-:W-:Y:S01]  /*3710*/  SHF.R.U32.HI R5, RZ, 0x1, R22 ;  /* 0x00000001ff057819 */ /* 0x000fe20000011616 */
[----:B------:R-:W-:Y:S01]  /*3720*/  VIADD R23, R23, 0x1 ;  /* 0x0000000117177836 */ /* 0x000fe20000000000 */
[----:B------:R-:W-:Y:S02]  /*3730*/  SHF.R.U32.HI R35, RZ, 0x5, R32 ;  /* 0x00000005ff237819 */ /* 0x000fe40000011620 */
[----:B------:R-:W-:-:S02]  /*3740*/  LOP3.LUT R20, R20, 0x8, RZ, 0xc0, !PT ;  /* 0x0000000814147812 */ /* 0x000fc400078ec0ff */
[----:B------:R-:W-:Y:S02]  /*3750*/  LOP3.LUT R5, R5, 0x1, RZ, 0xc0, !PT ;  /* 0x0000000105057812 */ /* 0x000fe400078ec0ff */
[----:B------:R-:W-:Y:S01]  /*3760*/  ISETP.NE.AND P1, PT, R21, RZ, PT ;  /* 0x000000ff1500720c */ /* 0x000fe20003f25270 */
[----:B------:R-:W-:Y:S01]  /*3770*/  IMAD.IADD R20, R3, 0x1, R20 ;  /* 0x0000000103147824 */ /* 0x000fe200078e0214 */
[----:B------:R-:W-:Y:S01]  /*3780*/  ISETP.NE.AND P0, PT, R23, 0x1, PT ;  /* 0x000000011700780c */ /* 0x000fe20003f05270 */
[----:B------:R-:W-:Y:S01]  /*3790*/  IMAD.U32 R5, R5, -0x80000000, RZ ;  /* 0x8000000005057824 */ /* 0x000fe200078e00ff */
[----:B------:R-:W-:-:S03]  /*37a0*/  LOP3.LUT R35, R35, 0x7fffff0, RZ, 0xc0, !PT ;  /* 0x07fffff023237812 */ /* 0x000fc600078ec0ff */
[----:B------:R-:W1:Y:S02]  /*37b0*/  SYNCS.PHASECHK.TRANS64.TRYWAIT P2, [R20+URZ+0x31860], R5 ;  /* 0x03186005140075a7 */ /* 0x000e6400080411ff */
[----:B-1----:R-:W-:Y:S06]  /*37c0*/  @!P2 BRA `(.L_x_44) ;  /* 0x0000002000a0a947 */ /* 0x002fec0003800000 */
.L_x_95:
[----:B------:R-:W-:Y:S01]  /*37d0*/  NOP ;  /* 0x0000000000007918 */ /* 0x000fe20000000000 */
[----:B------:R-:W-:Y:S02]  /*37e0*/  LOP3.LUT R34, R25, 0x1ff, RZ, 0xc0, !PT ;  /* 0x000001ff19227812 */ /* 0x000fe400078ec0ff */
[----:B------:R-:W-:Y:S02]  /*37f0*/  LOP3.LUT R6, R22, 0x1, RZ, 0xc0, !PT ;  /* 0x0000000116067812 */ /* 0x000fe400078ec0ff */
[----:B------:R-:W-:Y:S01]  /*3800*/  VIADDMNMX.U32 R39, R2, -R35, 0x10, PT ;  /* 0x0000001002277446 */ /* 0x000fe20003800823 */
[----:B------:R-:W-:Y:S05]  /*3810*/  @P1 BRA `(.L_x_45) ;  /* 0x0000000000041947 */ /* 0x000fea0003800000 */
[----:B------:R-:W-:-:S04]  /*3820*/  DEPBAR.LE SB0, 0x1 ;  /* 0x000080400000791a */ /* 0x000fc80000000000 */
.L_x_45:
[----:B------:R-:W-:Y:S02]  /*3830*/  MOV R4, 0x3850 ;  /* 0x0000385000047802 */ /* 0x000fe40000000f00 */
[----:B-1----:R-:W-:Y:S05]  /*3840*/  CALL.REL.NOINC `($__internal_3_$__cuda_sm20_div_u16) ;  /* 0x0000002000bc7944 */ /* 0x002fea0003c00000 */
[----:B------:R-:W-:Y:S05]  /*3850*/  WARPSYNC.ALL ;  /* 0x0000000000007948 */ /* 0x000fea0003800000 */
[----:B------:R-:W-:Y:S01]  /*3860*/  NOP ;  /* 0x0000000000007918 */ /* 0x000fe20000000000 */
[----:B------:R-:W-:Y:S02]  /*3870*/  ISETP.NE.AND P1, PT, R21, RZ, PT ;  /* 0x000000ff1500720c */ /* 0x000fe40003f25270 */
[----:B------:R-:W-:Y:S01]  /*3880*/  R2UR UR7, R6 ;  /* 0x00000000060772ca */ /* 0x000fe200000e0000 */
[----:B------:R-:W-:Y:S01]  /*3890*/  BAR.SYNC.DEFER_BLOCKING 0x8, 0x80 ;  /* 0x0202000000007b1d */ /* 0x000fe20000010000 */
[----:B------:R-:W-:Y:S01]  /*38a0*/  IMAD R33, R24, 0x2000, R31 ;  /* 0x0000200018217824 */ /* 0x000fe200078e021f */
[----:B------:R-:W-:-:S02]  /*38b0*/  PRMT R40, R0, 0x9910, RZ ;  /* 0x0000991000287816 */ /* 0x000fc400000000ff */
[----:B------:R-:W-:Y:S01]  /*38c0*/  LOP3.LUT R0, R0, 0xffff, RZ, 0xc0, !PT ;  /* 0x0000ffff00007812 */ /* 0x000fe200078ec0ff */
[----:B------:R-:W-:-:S04]  /*38d0*/  IMAD R33, R30, 0x80, R33 ;  /* 0x000000801e217824 */ /* 0x000fc800078e0221 */
[--C-:B------:R-:W-:Y:S02]  /*38e0*/  IMAD R36, R29, 0x10, R33.reuse ;  /* 0x000000101d247824 */ /* 0x100fe400078e0221 */
[----:B------:R-:W-:Y:S01]  /*38f0*/  IMAD R42, R28, 0x10, R33 ;  /* 0x000000101c2a7824 */ /* 0x000fe200078e0221 */
[----:B------:R-:W-:Y:S01]  /*3900*/  UIMAD UR7, UR7, 0xe0, URZ ;  /* 0x000000e0070778a4 */ /* 0x000fe2000f8e02ff */
[----:B------:R-:W-:Y:S02]  /*3910*/  IMAD R0, R0, 0xe0, RZ ;  /* 0x000000e000007824 */ /* 0x000fe400078e02ff */
[----:B------:R-:W-:-:S06]  /*3920*/  IMAD.IADD R42, R3, 0x1, R42 ;  /* 0x00000001032a7824 */ /* 0x000fcc00078e022a */
[----:B------:R-:W1:Y:S01]  /*3930*/  LDTM.x8 R12, tmem[UR7] ;  /* 0x00000007000c79ee */ /* 0x000e6200081c0000 */
[----:B------:R-:W-:Y:S01]  /*3940*/  NOP ;  /* 0x0000000000007918 */ /* 0x000fe20000000000 */
[----:B-1----:R-:W1:Y:S01]  /*3950*/  LDTM.x8 R4, tmem[UR7+0x8] ;  /* 0x00000807000479ee */ /* 0x002e6200081c0000 */
[----:B------:R-:W-:Y:S02]  /*3960*/  F2FP.BF16.F32.PACK_AB R12, R13, R12 ;  /* 0x0000000c0d0c723e */ /* 0x000fe400000010ff */
[----:B------:R-:W-:Y:S02]  /*3970*/  F2FP.BF16.F32.PACK_AB R13, R15, R14 ;  /* 0x0000000e0f0d723e */ /* 0x000fe400000010ff */
[----:B------:R-:W-:Y:S01]  /*3980*/  F2FP.BF16.F32.PACK_AB R14, R17, R16 ;  /* 0x00000010110e723e */ /* 0x000fe200000010ff */
[----:B------:R-:W-:Y:S01]  /*3990*/  IMAD.IADD R16, R3, 0x1, R36 ;  /* 0x0000000103107824 */ /* 0x000fe200078e0224 */
[----:B------:R-:W-:Y:S02]  /*39a0*/  F2FP.BF16.F32.PACK_AB R15, R19, R18 ;  /* 0x00000012130f723e */ /* 0x000fe400000010ff */
[----:B-1----:R-:W-:-:S02]  /*39b0*/  F2FP.BF16.F32.PACK_AB R36, R5, R4 ;  /* 0x000000040524723e */ /* 0x002fc400000010ff */
[----:B------:R-:W-:Y:S01]  /*39c0*/  PRMT R5, R39, 0x9910, RZ ;  /* 0x0000991027057816 */ /* 0x000fe200000000ff */
[----:B------:R1:W-:Y:S01]  /*39d0*/  STS.128 [R16], R12 ;  /* 0x0000000c10007388 */ /* 0x0003e20000000c00 */
[----:B------:R-:W-:Y:S01]  /*39e0*/  NOP ;  /* 0x0000000000007918 */ /* 0x000fe20000000000 */
[----:B------:R-:W-:Y:S02]  /*39f0*/  F2FP.BF16.F32.PACK_AB R37, R7, R6 ;  /* 0x000000060725723e */ /* 0x000fe400000010ff */
[----:B------:R-:W-:Y:S01]  /*3a00*/  F2FP.BF16.F32.PACK_AB R38, R9, R8 ;  /* 0x000000080926723e */ /* 0x000fe200000010ff */
[----:B------:R-:W-:Y:S01]  /*3a10*/  IMAD R40, R40, R5, RZ ;  /* 0x0000000528287224 */ /* 0x000fe200078e02ff */
[----:B------:R-:W-:-:S03]  /*3a20*/  F2FP.BF16.F32.PACK_AB R39, R11, R10 ;  /* 0x0000000a0b27723e */ /* 0x000fc600000010ff */
[----:B------:R-:W-:Y:S02]  /*3a30*/  IMAD.MOV R40, RZ, RZ, -R40 ;  /* 0x000000ffff287224 */ /* 0x000fe400078e0a28 */
[----:B------:R2:W-:Y:S03]  /*3a40*/  STS.128 [R42], R36 ;  /* 0x000000242a007388 */ /* 0x0005e60000000c00 */
[----:B------:R-:W-:-:S05]  /*3a50*/  PRMT R41, R40, 0x7710, RZ ;  /* 0x0000771028297816 */ /* 0x000fca00000000ff */
[----:B------:R-:W-:-:S05]  /*3a60*/  IMAD.IADD R34, R34, 0x1, R41 ;  /* 0x0000000122227824 */ /* 0x000fca00078e0229 */
[----:B------:R-:W-:-:S05]  /*3a70*/  LOP3.LUT R34, R34, 0xffff, RZ, 0xc0, !PT ;  /* 0x0000ffff22227812 */ /* 0x000fca00078ec0ff */
[----:B------:R-:W-:Y:S01]  /*3a80*/  IMAD.IADD R35, R35, 0x1, R34 ;  /* 0x0000000123237824 */ /* 0x000fe200078e0222 */
[----:B-1----:R-:W1:Y:S01]  /*3a90*/  LDTM.x8 R12, tmem[UR7+0x10] ;  /* 0x00001007000c79ee */ /* 0x002e6200081c0000 */
[----:B------:R-:W-:Y:S01]  /*3aa0*/  NOP ;  /* 0x0000000000007918 */ /* 0x000fe20000000000 */
[----:B-1----:R-:W1:Y:S01]  /*3ab0*/  LDTM.x8 R4, tmem[UR7+0x18] ;  /* 0x00001807000479ee */ /* 0x002e6200081c0000 */
[----:B------:R-:W-:Y:S02]  /*3ac0*/  F2FP.BF16.F32.PACK_AB R12, R13, R12 ;  /* 0x0000000c0d0c723e */ /* 0x000fe400000010ff */
[----:B------:R-:W-:Y:S02]  /*3ad0*/  F2FP.BF16.F32.PACK_AB R13, R15, R14 ;  /* 0x0000000e0f0d723e */ /* 0x000fe400000010ff */
[----:B------:R-:W-:Y:S01]  /*3ae0*/  F2FP.BF16.F32.PACK_AB R14, R17, R16 ;  /* 0x00000010110e723e */ /* 0x000fe200000010ff */
[--C-:B------:R-:W-:Y:S01]  /*3af0*/  IMAD R16, R27, 0x10, R33.reuse ;  /* 0x000000101b107824 */ /* 0x100fe200078e0221 */
[----:B------:R-:W-:Y:S01]  /*3b00*/  F2FP.BF16.F32.PACK_AB R15, R19, R18 ;  /* 0x00000012130f723e */ /* 0x000fe200000010ff */
[----:B------:R-:W-:Y:S01]  /*3b10*/  IMAD R18, R26, 0x10, R33 ;  /* 0x000000101a127824 */ /* 0x000fe200078e0221 */
[----:B-1----:R-:W-:Y:S01]  /*3b20*/  F2FP.BF16.F32.PACK_AB R4, R5, R4 ;  /* 0x000000040504723e */ /* 0x002fe200000010ff */
[----:B------:R-:W-:Y:S01]  /*3b30*/  IMAD.IADD R16, R3, 0x1, R16 ;  /* 0x0000000103107824 */ /* 0x000fe200078e0210 */
[----:B------:R-:W-:Y:S01]  /*3b40*/  F2FP.BF16.F32.PACK_AB R5, R7, R6 ;  /* 0x000000060705723e */ /* 0x000fe200000010ff */
[----:B------:R-:W-:Y:S01]  /*3b50*/  IMAD.IADD R18, R3, 0x1, R18 ;  /* 0x0000000103127824 */ /* 0x000fe200078e0212 */
[----:B------:R-:W-:Y:S01]  /*3b60*/  F2FP.BF16.F32.PACK_AB R6, R9, R8 ;  /* 0x000000080906723e */ /* 0x000fe200000010ff */
[----:B------:R-:W-:Y:S01]  /*3b70*/  IMAD.SHL.U32 R33, R35, 0x80, RZ ;  /* 0x0000008023217824 */ /* 0x000fe200078e00ff */
[----:B------:R-:W-:Y:S01]  /*3b80*/  F2FP.BF16.F32.PACK_AB R7, R11, R10 ;  /* 0x0000000a0b07723e */ /* 0x000fe200000010ff */
[----:B------:R2:W-:Y:S01]  /*3b90*/  STS.128 [R16], R12 ;  /* 0x0000000c10007388 */ /* 0x0005e20000000c00 */
[----:B------:R-:W-:-:S03]  /*3ba0*/  NOP ;  /* 0x0000000000007918 */ /* 0x000fc60000000000 */
[----:B------:R2:W-:Y:S01]  /*3bb0*/  STS.128 [R18], R4 ;  /* 0x0000000412007388 */ /* 0x0005e20000000c00 */
[----:B------:R1:W-:Y:S06]  /*3bc0*/  MEMBAR.ALL.CTA ;  /* 0x0000000000007992 */ /* 0x0003ec0000008000 */
[----:B-1----:R-:W1:Y:S02]  /*3bd0*/  FENCE.VIEW.ASYNC.S ;  /* 0x00000000000073c6 */ /* 0x002e640000000000 */
[----:B-1----:R-:W-:Y:S06]  /*3be0*/  BAR.SYNC.DEFER_BLOCKING 0x8, 0x80 ;  /* 0x0202000000007b1d */ /* 0x002fec0000010000 */
[----:B------:R-:W-:Y:S05]  /*3bf0*/  @P1 BRA `(.L_x_46) ;  /* 0x0000000000381947 */ /* 0x000fea0003800000 */
[----:B------:R-:W-:Y:S01]  /*3c00*/  ELECT P2, URZ, PT ;  /* 0x0000000000ff782f */ /* 0x000fe20003840000 */
[----:B------:R-:W-:-:S12]  /*3c10*/  BSSY.RECONVERGENT B0, `(.L_x_46) ;  /* 0x000000c000007945 */ /* 0x000fd80003800200 */
[----:B------:R-:W-:Y:S05]  /*3c20*/  @!P2 BRA `(.L_x_47) ;  /* 0x000000000028a947 */ /* 0x000fea0003800000 */
[----:B------:R-:W1:Y:S01]  /*3c30*/  LDCU.64 UR8, c[0x0][0x348] ;  /* 0x00006900ff0877ac */ /* 0x000e620008000a00 */
[----:B------:R-:W-:Y:S02]  /*3c40*/  R2UR UR10, R24 ;  /* 0x00000000180a72ca */ /* 0x000fe400000e0000 */
[----:B------:R-:W-:Y:S02]  /*3c50*/  R2UR UR4, R3 ;  /* 0x00000000030472ca */ /* 0x000fe400000e0000 */
[----:B------:R-:W-:Y:S02]  /*3c60*/  R2UR UR5, R0 ;  /* 0x00000000000572ca */ /* 0x000fe400000e0000 */
[----:B------:R-:W-:-:S09]  /*3c70*/  R2UR UR6, R33 ;  /* 0x00000000210672ca */ /* 0x000fd200000e0000 */
[----:B------:R-:W-:Y:S02]  /*3c80*/  ULEA UR4, UR10, UR4, 0xd ;  /* 0x000000040a047291 */ /* 0x000fe4000f8e68ff */
[----:B-1----:R-:W-:-:S04]  /*3c90*/  UIADD3 UR8, UP0, UPT, UR8, 0x240, URZ ;  /* 0x0000024008087890 */ /* 0x002fc8000ff1e0ff */
[----:B------:R-:W-:-:S09]  /*3ca0*/  UIADD3.X UR9, UPT, UPT, URZ, UR9, URZ, UP0, !UPT ;  /* 0x00000009ff097290 */ /* 0x000fd200087fe4ff */
[----:B------:R1:W-:Y:S02]  /*3cb0*/  UTMASTG.2D [UR4], [UR8] ;  /* 0x00000004080073b5 */ /* 0x0003e40008008000 */
[----:B-1----:R0:W-:Y:S02]  /*3cc0*/  UTMACMDFLUSH ;  /* 0x00000000000079b7 */ /* 0x0021e40000000000 */
.L_x_47:
[----:B------:R-:W-:Y:S05]  /*3cd0*/  BSYNC.RECONVERGENT B0 ;  /* 0x0000000000007941 */ /* 0x000fea0003800200 */
.L_x_46:
[----:B------:R-:W-:Y:S05]  /*3ce0*/  @P1 BRA `(.L_x_48) ;  /* 0x0000000000041947 */ /* 0x000fea0003800000 */
[----:B------:R-:W-:-:S04]  /*3cf0*/  DEPBAR.LE SB0, 0x1 ;  /* 0x000080400000791a */ /* 0x000fc80000000000 */
.L_x_48:
[----:B------:R-:W-:Y:S01]  /*3d00*/  BAR.SYNC.DEFER_BLOCKING 0x8, 0x80 ;  /* 0x0202000000007b1d */ /* 0x000fe20000010000 */
[----:B------:R-:W-:-:S04]  /*3d10*/  LOP3.LUT R48, R24, 0x1, RZ, 0xc0, !PT ;  /* 0x0000000118307812 */ /* 0x000fc800078ec0ff */
[----:B------:R-:W-:Y:S01]  /*3d20*/  LOP3.LUT R24, R48, 0x1, RZ, 0x3c, !PT ;  /* 0x0000000130187812 */ /* 0x000fe200078e3cff */
[----:B--2---:R-:W1:Y:S04]  /*3d30*/  LDTM.x8 R12, tmem[UR7+0x20] ;  /* 0x00002007000c79ee */ /* 0x004e6800081c0000 */
[C---:B------:R-:W-:Y:S02]  /*3d40*/  IMAD R35, R24.reuse, 0x2000, R31 ;  /* 0x0000200018237824 */ /* 0x040fe400078e021f */
[----:B------:R-:W-:Y:S02]  /*3d50*/  IMAD R50, R24, 0x2000, R3 ;  /* 0x0000200018327824 */ /* 0x000fe400078e0203 */
[----:B------:R-:W-:Y:S01]  /*3d60*/  IMAD R34, R30, 0x80, R35 ;  /* 0x000000801e227824 */ /* 0x000fe200078e0223 */
[----:B------:R-:W-:Y:S01]  /*3d70*/  NOP ;  /* 0x0000000000007918 */ /* 0x000fe20000000000 */
[----:B-1----:R-:W1:Y:S01]  /*3d80*/  LDTM.x8 R4, tmem[UR7+0x28] ;  /* 0x00002807000479ee */ /* 0x002e6200081c0000 */
[----:B------:R-:W-:Y:S01]  /*3d90*/  F2FP.BF16.F32.PACK_AB R44, R13, R12 ;  /* 0x0000000c0d2c723e */ /* 0x000fe200000010ff */
[----:B------:R-:W-:Y:S01]  /*3da0*/  IMAD R12, R29, 0x10, R34 ;  /* 0x000000101d0c7824 */ /* 0x000fe200078e0222 */
[----:B------:R-:W-:-:S02]  /*3db0*/  F2FP.BF16.F32.PACK_AB R45, R15, R14 ;  /* 0x0000000e0f2d723e */ /* 0x000fc400000010ff */
[----:B------:R-:W-:Y:S01]  /*3dc0*/  F2FP.BF16.F32.PACK_AB R46, R17, R16 ;  /* 0x00000010112e723e */ /* 0x000fe200000010ff */
[----:B------:R-:W-:Y:S01]  /*3dd0*/  IMAD.IADD R37, R3, 0x1, R12 ;  /* 0x0000000103257824 */ /* 0x000fe200078e020c */
[----:B------:R-:W-:-:S05]  /*3de0*/  F2FP.BF16.F32.PACK_AB R47, R19, R18 ;  /* 0x00000012132f723e */ /* 0x000fca00000010ff */
[----:B------:R2:W-:Y:S01]  /*3df0*/  STS.128 [R37], R44 ;  /* 0x0000002c25007388 */ /* 0x0005e20000000c00 */
[----:B------:R-:W-:Y:S01]  /*3e00*/  NOP ;  /* 0x0000000000007918 */ /* 0x000fe20000000000 */
[----:B-1----:R-:W1:Y:S01]  /*3e10*/  LDTM.x8 R12, tmem[UR7+0x30] ;  /* 0x00003007000c79ee */ /* 0x002e6200081c0000 */
[----:B------:R-:W-:Y:S01]  /*3e20*/  F2FP.BF16.F32.PACK_AB R40, R5, R4 ;  /* 0x000000040528723e */ /* 0x000fe200000010ff */
[----:B------:R-:W-:Y:S01]  /*3e30*/  IMAD R4, R28, 0x10, R34 ;  /* 0x000000101c047824 */ /* 0x000fe200078e0222 */
[----:B------:R-:W-:Y:S02]  /*3e40*/  F2FP.BF16.F32.PACK_AB R41, R7, R6 ;  /* 0x000000060729723e */ /* 0x000fe400000010ff */
[----:B------:R-:W-:Y:S01]  /*3e50*/  F2FP.BF16.F32.PACK_AB R42, R9, R8 ;  /* 0x00000008092a723e */ /* 0x000fe200000010ff */
[----:B------:R-:W-:Y:S01]  /*3e60*/  IMAD.IADD R35, R3, 0x1, R4 ;  /* 0x0000000103237824 */ /* 0x000fe200078e0204 */
[----:B------:R-:W-:-:S05]  /*3e70*/  F2FP.BF16.F32.PACK_AB R43, R11, R10 ;  /* 0x0000000a0b2b723e */ /* 0x000fca00000010ff */
[----:B------:R2:W-:Y:S01]  /*3e80*/  STS.128 [R35], R40 ;  /* 0x0000002823007388 */ /* 0x0005e20000000c00 */
[----:B------:R-:W-:Y:S01]  /*3e90*/  NOP ;  /* 0x0000000000007918 */ /* 0x000fe20000000000 */
[----:B-1----:R-:W1:Y:S01]  /*3ea0*/  LDTM.x8 R4, tmem[UR7+0x38] ;  /* 0x00003807000479ee */ /* 0x002e6200081c0000 */
[----:B------:R-:W-:Y:S02]  /*3eb0*/  F2FP.BF16.F32.PACK_AB R12, R13, R12 ;  /* 0x0000000c0d0c723e */ /* 0x000fe400000010ff */
[----:B------:R-:W-:Y:S02]  /*3ec0*/  F2FP.BF16.F32.PACK_AB R13, R15, R14 ;  /* 0x0000000e0f0d723e */ /* 0x000fe400000010ff */
[----:B------:R-:W-:Y:S01]  /*3ed0*/  F2FP.BF16.F32.PACK_AB R14, R17, R16 ;  /* 0x00000010110e723e */ /* 0x000fe200000010ff */
[--C-:B------:R-:W-:Y:S01]  /*3ee0*/  IMAD R16, R27, 0x10, R34.reuse ;  /* 0x000000101b107824 */ /* 0x100fe200078e0222 */
[----:B------:R-:W-:Y:S01]  /*3ef0*/  F2FP.BF16.F32.PACK_AB R15, R19, R18 ;  /* 0x00000012130f723e */ /* 0x000fe200000010ff */
[----:B------:R-:W-:-:S02]  /*3f00*/  IMAD R34, R26, 0x10, R34 ;  /* 0x000000101a227824 */ /* 0x000fc400078e0222 */
[C---:B------:R-:W-:Y:S02]  /*3f10*/  IMAD.IADD R39, R3.reuse, 0x1, R16 ;  /* 0x0000000103277824 */ /* 0x040fe400078e0210 */
[----:B------:R-:W-:-:S03]  /*3f20*/  IMAD.IADD R51, R3, 0x1, R34 ;  /* 0x0000000103337824 */ /* 0x000fc600078e0222 */
[----:B------:R2:W-:Y:S01]  /*3f30*/  STS.128 [R39], R12 ;  /* 0x0000000c27007388 */ /* 0x0005e20000000c00 */
[----:B------:R-:W-:Y:S01]  /*3f40*/  NOP ;  /* 0x0000000000007918 */ /* 0x000fe20000000000 */
[----:B-1----:R-:W-:Y:S02]  /*3f50*/  F2FP.BF16.F32.PACK_AB R4, R5, R4 ;  /* 0x000000040504723e */ /* 0x002fe400000010ff */
[----:B------:R-:W-:Y:S02]  /*3f60*/  F2FP.BF16.F32.PACK_AB R5, R7, R6 ;  /* 0x000000060705723e */ /* 0x000fe400000010ff */
[----:B------:R-:W-:Y:S02]  /*3f70*/  F2FP.BF16.F32.PACK_AB R6, R9, R8 ;  /* 0x000000080906723e */ /* 0x000fe400000010ff */
[----:B------:R-:W-:-:S05]  /*3f80*/  F2FP.BF16.F32.PACK_AB R7, R11, R10 ;  /* 0x0000000a0b07723e */ /* 0x000fca00000010ff */
        /* <DEDUP_REMOVED lines=11> */
[----:B------:R-:W-:-:S09]  /*4040*/  R2UR UR6, R33 ;  /* 0x00000000210672ca */ /* 0x000fd200000e0000 */
[----:B------:R-:W-:Y:S02]  /*4050*/  UIADD3 UR5, UPT, UPT, UR5, 0x20, URZ ;  /* 0x0000002005057890 */ /* 0x000fe4000fffe0ff */
[----:B-1----:R-:W-:-:S04]  /*4060*/  UIADD3 UR8, UP0, UPT, UR8, 0x240, URZ ;  /* 0x0000024008087890 */ /* 0x002fc8000ff1e0ff */
[----:B------:R-:W-:-:S09]  /*4070*/  UIADD3.X UR9, UPT, UPT, URZ, UR9, URZ, UP0, !UPT ;  /* 0x00000009ff097290 */ /* 0x000fd200087fe4ff */
[----:B------:R1:W-:Y:S02]  /*4080*/  UTMASTG.2D [UR4], [UR8] ;  /* 0x00000004080073b5 */ /* 0x0003e40008008000 */
[----:B-1----:R0:W-:Y:S02]  /*4090*/  UTMACMDFLUSH ;  /* 0x00000000000079b7 */ /* 0x0021e40000000000 */
.L_x_51:
[----:B------:R-:W-:Y:S05]  /*40a0*/  BSYNC.RECONVERGENT B0 ;  /* 0x0000000000007941 */ /* 0x000fea0003800200 */
.L_x_50:
[----:B------:R-:W-:-:S04]  /*40b0*/  DEPBAR.LE SB0, 0x1 ;  /* 0x000080400000791a */ /* 0x000fc80000000000 */
.L_x_49:
[----:B------:R-:W-:Y:S01]  /*40c0*/  BAR.SYNC.DEFER_BLOCKING 0x8, 0x80 ;  /* 0x0202000000007b1d */ /* 0x000fe20000010000 */
[C---:B--2---:R-:W-:Y:S02]  /*40d0*/  IMAD R41, R48.reuse, 0x2000, R31 ;  /* 0x0000200030297824 */ /* 0x044fe400078e021f */
[----:B------:R-:W-:Y:S02]  /*40e0*/  IMAD R48, R48, 0x2000, R3 ;  /* 0x0000200030307824 */ /* 0x000fe400078e0203 */
[----:B------:R-:W-:Y:S01]  /*40f0*/  IMAD R38, R30, 0x80, R41 ;  /* 0x000000801e267824 */ /* 0x000fe200078e0229 */
[----:B------:R-:W1:Y:S03]  /*4100*/  LDTM.x8 R12, tmem[UR7+0x40] ;  /* 0x00004007000c79ee */ /* 0x000e6600081c0000 */
[--C-:B------:R-:W-:Y:S02]  /*4110*/  IMAD R36, R29, 0x10, R38.reuse ;  /* 0x000000101d247824 */ /* 0x100fe400078e0226 */
[----:B------:R-:W-:-:S02]  /*4120*/  IMAD R34, R28, 0x10, R38 ;  /* 0x000000101c227824 */ /* 0x000fc400078e0226 */
[C---:B------:R-:W-:Y:S02]  /*4130*/  IMAD.IADD R36, R3.reuse, 0x1, R36 ;  /* 0x0000000103247824 */ /* 0x040fe400078e0224 */
[----:B------:R-:W-:Y:S01]  /*4140*/  IMAD.IADD R34, R3, 0x1, R34 ;  /* 0x0000000103227824 */ /* 0x000fe200078e0222 */
[----:B------:R-:W-:Y:S01]  /*4150*/  NOP ;  /* 0x0000000000007918 */ /* 0x000fe20000000000 */
[----:B-1----:R-:W1:Y:S01]  /*4160*/  LDTM.x8 R4, tmem[UR7+0x48] ;  /* 0x00004807000479ee */ /* 0x002e6200081c0000 */
[----:B------:R-:W-:Y:S02]  /*4170*/  F2FP.BF16.F32.PACK_AB R44, R13, R12 ;  /* 0x0000000c0d2c723e */ /* 0x000fe400000010ff */
[----:B------:R-:W-:Y:S02]  /*4180*/  F2FP.BF16.F32.PACK_AB R45, R15, R14 ;  /* 0x0000000e0f2d723e */ /* 0x000fe400000010ff */
[----:B------:R-:W-:Y:S02]  /*4190*/  F2FP.BF16.F32.PACK_AB R46, R17, R16 ;  /* 0x00000010112e723e */ /* 0x000fe400000010ff */
[----:B------:R-:W-:-:S05]  /*41a0*/  F2FP.BF16.F32.PACK_AB R47, R19, R18 ;  /* 0x00000012132f723e */ /* 0x000fca00000010ff */
[----:B------:R2:W-:Y:S01]  /*41b0*/  STS.128 [R36], R44 ;  /* 0x0000002c24007388 */ /* 0x0005e20000000c00 */
        /* <DEDUP_REMOVED lines=40> */
.L_x_54:
[----:B------:R-:W-:Y:S05]  /*4440*/  BSYNC.RECONVERGENT B0 ;  /* 0x0000000000007941 */ /* 0x000fea0003800200 */
.L_x_53:
[----:B------:R-:W-:-:S04]  /*4450*/  DEPBAR.LE SB0, 0x1 ;  /* 0x000080400000791a */ /* 0x000fc80000000000 */
.L_x_52:
[----:B------:R-:W-:Y:S06]  /*4460*/  BAR.SYNC.DEFER_BLOCKING 0x8, 0x80 ;  /* 0x0202000000007b1d */ /* 0x000fec0000010000 */
[----:B--2---:R-:W1:Y:S01]  /*4470*/  LDTM.x8 R12, tmem[UR7+0x60] ;  /* 0x00006007000c79ee */ /* 0x004e6200081c0000 */
[----:B------:R-:W-:Y:S01]  /*4480*/  NOP ;  /* 0x0000000000007918 */ /* 0x000fe20000000000 */
[----:B-1----:R-:W1:Y:S01]  /*4490*/  LDTM.x8 R4, tmem[UR7+0x68] ;  /* 0x00006807000479ee */ /* 0x002e6200081c0000 */
[----:B------:R-:W-:Y:S02]  /*44a0*/  F2FP.BF16.F32.PACK_AB R44, R13, R12 ;  /* 0x0000000c0d2c723e */ /* 0x000fe400000010ff */
[----:B------:R-:W-:-:S02]  /*44b0*/  F2FP.BF16.F32.PACK_AB R45, R15, R14 ;  /* 0x0000000e0f2d723e */ /* 0x000fc400000010ff */
        /* <DEDUP_REMOVED lines=39> */
.L_x_57:
[----:B------:R-:W-:Y:S05]  /*4730*/  BSYNC.RECONVERGENT B0 ;  /* 0x0000000000007941 */ /* 0x000fea0003800200 */
.L_x_56:
[----:B------:R-:W-:-:S04]  /*4740*/  DEPBAR.LE SB0, 0x1 ;  /* 0x000080400000791a */ /* 0x000fc80000000000 */
.L_x_55:
        /* <DEDUP_REMOVED lines=45> */
.L_x_60:
[----:B------:R-:W-:Y:S05]  /*4a20*/  BSYNC.RECONVERGENT B0 ;  /* 0x0000000000007941 */ /* 0x000fea0003800200 */
.L_x_59:
[----:B------:R-:W-:-:S04]  /*4a30*/  DEPBAR.LE SB0, 0x1 ;  /* 0x000080400000791a */ /* 0x000fc80000000000 */
.L_x_58:
        /* <DEDUP_REMOVED lines=45> */
.L_x_63:
[----:B------:R-:W-:Y:S05]  /*4d10*/  BSYNC.RECONVERGENT B0 ;  /* 0x0000000000007941 */ /* 0x000fea0003800200 */
.L_x_62:
[----:B------:R-:W-:-:S04]  /*4d20*/  DEPBAR.LE SB0, 0x1 ;  /* 0x000080400000791a */ /* 0x000fc80000000000 */
.L_x_61:
[----:B------:R-:W-:Y:S01]  /*4d30*/  BAR.SYNC.DEFER_BLOCKING 0x8, 0x80 ;  /* 0x0202000000007b1d */ /* 0x000fe20000010000 */
[----:B------:R-:W-:-:S05]  /*4d40*/  VIADD R20, R20, 0x31870 ;  /* 0x0003187014147836 */ /* 0x000fca0000000000 */
[----:B------:R-:W-:Y:S01]  /*4d50*/  PRMT R20, RZ, 0x654, R20 ;  /* 0x00000654ff147816 */ /* 0x000fe20000000014 */
[----:B--2---:R-:W1:Y:S01]  /*4d60*/  LDTM.x8 R12, tmem[UR7+0xc0] ;  /* 0x0000c007000c79ee */ /* 0x004e6200081c0000 */
        /* <DEDUP_REMOVED lines=27> */
[----:B------:R-:W-:Y:S01]  /*4f20*/  NOP ;  /* 0x0000000000007918 */ /* 0x000fe20000000000 */
[----:B------:R2:W-:Y:S01]  /*4f30*/  SYNCS.ARRIVE.TRANS64.RED.A1T0 RZ, [R20+URZ], RZ ;  /* 0x000000ff14ff79a7 */ /* 0x0005e200081004ff */
        /* <DEDUP_REMOVED lines=16> */
.L_x_65:
[----:B------:R-:W-:Y:S05]  /*5040*/  BSYNC.RECONVERGENT B0 ;  /* 0x0000000000007941 */ /* 0x000fea0003800200 */
.L_x_64:
[----:B------:R-:W-:Y:S02]  /*5050*/  IADD3 R25, PT, PT, R25, 0x94, RZ ;  /* 0x0000009419197810 */ /* 0x000fe40007ffe0ff */
[----:B------:R-:W-:Y:S01]  /*5060*/  IADD3 R32, PT, PT, R32, 0x94, RZ ;  /* 0x0000009420207810 */ /* 0x000fe20007ffe0ff */
[----:B------:R-:W-:Y:S06]  /*5070*/  @P0 BRA `(.L_x_66) ;  /* 0xffffffe400980947 */ /* 0x000fec000383ffff */
.L_x_43:
[----:B------:R-:W-:-:S13]  /*5080*/  ISETP.NE.AND P0, PT, R21, 0x3, PT ;  /* 0x000000031500780c */ /* 0x000fda0003f05270 */
[----:B------:R-:W-:Y:S05]  /*5090*/  @P0 EXIT ;  /* 0x000000000000094d */ /* 0x000fea0003800000 */
[----:B------:R-:W-:Y:S05]  /*50a0*/  WARPSYNC.ALL ;  /* 0x0000000000007948 */ /* 0x000fea0003800000 */
[----:B------:R-:W-:Y:S01]  /*50b0*/  NOP ;  /* 0x0000000000007918 */ /* 0x000fe20000000000 */
[----:B------:R-:W1:Y:S01]  /*50c0*/  S2UR UR5, SR_CgaCtaId ;  /* 0x00000000000579c3 */ /* 0x000e620000008800 */
[----:B------:R-:W-:Y:S02]  /*50d0*/  UMOV UR4, 0x50 ;  /* 0x0000005000047882 */ /* 0x000fe40000000000 */
[----:B-1----:R-:W-:-:S09]  /*50e0*/  ULEA UR5, UR5, UR4, 0x18 ;  /* 0x0000000405057291 */ /* 0x002fd2000f8ec0ff */
[----:B------:R-:W1:Y:S02]  /*50f0*/  LDS R2, [UR5] ;  /* 0x00000005ff027984 */ /* 0x000e640008000800 */
[----:B-1----:R-:W-:-:S04]  /*5100*/  LOP3.LUT R0, R2, 0xffff, RZ, 0xc0, !PT ;  /* 0x0000ffff02007812 */ /* 0x002fc800078ec0ff */
[----:B------:R-:W-:-:S13]  /*5110*/  ISETP.NE.AND P0, PT, R0, 0xffff, PT ;  /* 0x0000ffff0000780c */ /* 0x000fda0003f05270 */
[----:B------:R-:W-:Y:S05]  /*5120*/  @P0 BRA `(.L_x_67) ;  /* 0x0000000000480947 */ /* 0x000fea0003800000 */
[----:B------:R-:W-:-:S04]  /*5130*/  SHF.R.U32.HI R0, RZ, 0x10, R2 ;  /* 0x00000010ff007819 */ /* 0x000fc80000011602 */
[----:B------:R-:W-:-:S04]  /*5140*/  LOP3.LUT R0, R0, 0x1, RZ, 0xc0, !PT ;  /* 0x0000000100007812 */ /* 0x000fc800078ec0ff */
[----:B------:R-:W-:-:S13]  /*5150*/  ISETP.NE.AND P0, PT, R0, 0x1, PT ;  /* 0x000000010000780c */ /* 0x000fda0003f05270 */
[----:B------:R-:W-:Y:S05]  /*5160*/  @P0 BRA `(.L_x_68) ;  /* 0x00000000002c0947 */ /* 0x000fea0003800000 */
[----:B------:R-:W1:Y:S01]  /*5170*/  S2R R0, SR_LANEID ;  /* 0x0000000000007919 */ /* 0x000e620000000000 */
[----:B------:R-:W-:Y:S01]  /*5180*/  IMAD.MOV.U32 R2, RZ, RZ, -0x20000 ;  /* 0xfffe0000ff027424 */ /* 0x000fe200078e00ff */
[----:B------:R-:W-:Y:S02]  /*5190*/  VOTEU.ANY UR6, UPT, PT ;  /* 0x0000000000067886 */ /* 0x000fe400038e0100 */
[----:B------:R-:W-:Y:S01]  /*51a0*/  UFLO.U32 UR6, UR6 ;  /* 0x00000006000672bd */ /* 0x000fe200080e0000 */
[----:B------:R-:W3:Y:S05]  /*51b0*/  REDUX UR4, R2 ;  /* 0x00000000020473c4 */ /* 0x000eea0000000000 */
[----:B-1----:R-:W-:-:S02]  /*51c0*/  ISETP.EQ.U32.AND P0, PT, R0, UR6, PT ;  /* 0x0000000600007c0c */ /* 0x002fc4000bf02070 */
[----:B---3--:R-:W-:Y:S01]  /*51d0*/  MOV R0, UR4 ;  /* 0x0000000400007c02 */ /* 0x008fe20008000f00 */
[----:B------:R-:W-:-:S05]  /*51e0*/  UMOV UR4, 0xfffe0000 ;  /* 0xfffe000000047882 */ /* 0x000fca0000000000 */
[----:B------:R1:W-:Y:S05]  /*51f0*/  UTCATOMSWS.AND URZ, UR4 ;  /* 0x0000000400ff79e3 */ /* 0x0003ea0008000000 */
[----:B------:R1:W-:Y:S01]  /*5200*/  @P0 ATOMS.AND RZ, [UR5], R0 ;  /* 0x00000000ffff098c */ /* 0x0003e2000a800005 */
[----:B------:R-:W-:Y:S05]  /*5210*/  BRA `(.L_x_69) ;  /* 0x0000000000147947 */ /* 0x000fea0003800000 */
.L_x_68:
[----:B------:R-:W-:Y:S02]  /*5220*/  MOV R2, 0x5240 ;  /* 0x0000524000027802 */ /* 0x000fe40000000f00 */
[----:B--2---:R-:W-:Y:S05]  /*5230*/  CALL.REL.NOINC `($__internal_0_$__cuda_sm10x_tcgen05_guardrail_trap_col_being_dealloced_not_returned_by_alloc) ;  /* 0x00000008001c7944 */ /* 0x004fea0003c00000 */
[----:B------:R-:W-:Y:S05]  /*5240*/  BRA `(.L_x_69) ;  /* 0x0000000000087947 */ /* 0x000fea0003800000 */
.L_x_67:
[----:B------:R-:W-:Y:S02]  /*5250*/  MOV R2, 0x5270 ;  /* 0x0000527000027802 */ /* 0x000fe40000000f00 */
[----:B--2---:R-:W-:Y:S05]  /*5260*/  CALL.REL.NOINC `($__internal_2_$__cuda_sm10x_tcgen05_guardrail_trap_unallocated_columns_being_dealloced) ;  /* 0x0000000800287944 */ /* 0x004fea0003c00000 */
.L_x_69:
[----:B------:R-:W-:Y:S01]  /*5270*/  NOP ;  /* 0x0000000000007918 */ /* 0x000fe20000000000 */
[----:B-1----:R-:W-:Y:S05]  /*5280*/  EXIT ;  /* 0x000000000000794d */ /* 0x002fea0003800000 */
.L_x_14:
[----:B------:R-:W-:-:S07]  /*5290*/  MOV R4, R5 ;  /* 0x0000000500047202 */ /* 0x000fce0000000f00 */
.L_x_70:
[----:B-1----:R1:W2:Y:S02]  /*52a0*/  SYNCS.PHASECHK.TRANS64.TRYWAIT P0, [R2+URZ+0x31800], R5 ;  /* 0x03180005020075a7 */ /* 0x0022a400080011ff */
[----:B--2---:R-:W-:Y:S05]  /*52b0*/  @!P0 NANOSLEEP.SYNCS 0x989680 ;  /* 0x009896800000895d */ /* 0x004fea0003900000 */
[----:B------:R-:W2:Y:S02]  /*52c0*/  @!P0 SYNCS.PHASECHK.TRANS64 P0, [R2+URZ+0x31800], R5 ;  /* 0x03180005020085a7 */ /* 0x000ea400080010ff */
[----:B--2---:R-:W-:Y:S05]  /*52d0*/  @!P0 BRA `(.L_x_70) ;  /* 0xfffffffc00f08947 */ /* 0x004fea000383ffff */
[----:B------:R-:W-:Y:S05]  /*52e0*/  BRA `(.L_x_71) ;  /* 0xffffffb400d87947 */ /* 0x000fea000383ffff */
.L_x_18:
[----:B------:R-:W-:Y:S02]  /*52f0*/  MOV R10, UR10 ;  /* 0x0000000a000a7c02 */ /* 0x000fe40008000f00 */
[----:B------:R-:W-:Y:S02]  /*5300*/  MOV R11, UR10 ;  /* 0x0000000a000b7c02 */ /* 0x000fe40008000f00 */
[----:B------:R-:W-:-:S07]  /*5310*/  MOV R0, UR9 ;  /* 0x0000000900007c02 */ /* 0x000fce0008000f00 */
.L_x_72:
[----:B-1----:R1:W2:Y:S02]  /*5320*/  SYNCS.PHASECHK.TRANS64.TRYWAIT P0, [R0+URZ+0x31870], R11 ;  /* 0x0318700b000075a7 */ /* 0x0022a400080011ff */
[----:B--2---:R-:W-:Y:S05]  /*5330*/  @!P0 NANOSLEEP.SYNCS 0x989680 ;  /* 0x009896800000895d */ /* 0x004fea0003900000 */
[----:B------:R-:W2:Y:S02]  /*5340*/  @!P0 SYNCS.PHASECHK.TRANS64 P0, [R0+URZ+0x31870], R11 ;  /* 0x0318700b000085a7 */ /* 0x000ea400080010ff */
[----:B--2---:R-:W-:Y:S05]  /*5350*/  @!P0 BRA `(.L_x_72) ;  /* 0xfffffffc00f08947 */ /* 0x004fea000383ffff */
[----:B------:R-:W-:Y:S05]  /*5360*/  BRA `(.L_x_73) ;  /* 0xffffffbc006c7947 */ /* 0x000fea000383ffff */
.L_x_19:
[----:B------:R-:W-:Y:S02]  /*5370*/  MOV R2, UR13 ;  /* 0x0000000d00027c02 */ /* 0x000fe40008000f00 */
[----:B------:R-:W-:Y:S07]  /*5380*/  MOV R10, R11 ;  /* 0x0000000b000a7202 */ /* 0x000fee0000000f00 */
.L_x_74:
[----:B-1----:R1:W2:Y:S02]  /*5390*/  SYNCS.PHASECHK.TRANS64.TRYWAIT P0, [R2+URZ+0x31840], R11 ;  /* 0x0318400b020075a7 */ /* 0x0022a400080011ff */
[----:B--2---:R-:W-:Y:S05]  /*53a0*/  @!P0 NANOSLEEP.SYNCS 0x989680 ;  /* 0x009896800000895d */ /* 0x004fea0003900000 */
[----:B------:R-:W2:Y:S02]  /*53b0*/  @!P0 SYNCS.PHASECHK.TRANS64 P0, [R2+URZ+0x31840], R11 ;  /* 0x0318400b020085a7 */ /* 0x000ea400080010ff */
[----:B--2---:R-:W-:Y:S05]  /*53c0*/  @!P0 BRA `(.L_x_74) ;  /* 0xfffffffc00f08947 */ /* 0x004fea000383ffff */
[----:B------:R-:W-:Y:S05]  /*53d0*/  BRA `(.L_x_75) ;  /* 0xffffffbc00787947 */ /* 0x000fea000383ffff */
.L_x_21:
[----:B------:R-:W-:Y:S02]  /*53e0*/  MOV R0, UR9 ;  /* 0x0000000900007c02 */ /* 0x000fe40008000f00 */
[----:B------:R-:W-:Y:S07]  /*53f0*/  MOV R12, R13 ;  /* 0x0000000d000c7202 */ /* 0x000fee0000000f00 */
.L_x_76:
[----:B-1----:R1:W2:Y:S02]  /*5400*/  SYNCS.PHASECHK.TRANS64.TRYWAIT P0, [R0+URZ+0x31840], R13 ;  /* 0x0318400d000075a7 */ /* 0x0022a400080011ff */
[----:B--2---:R-:W-:Y:S05]  /*5410*/  @!P0 NANOSLEEP.SYNCS 0x989680 ;  /* 0x009896800000895d */ /* 0x004fea0003900000 */
[----:B------:R-:W2:Y:S02]  /*5420*/  @!P0 SYNCS.PHASECHK.TRANS64 P0, [R0+URZ+0x31840], R13 ;  /* 0x0318400d000085a7 */ /* 0x000ea400080010ff */
[----:B--2---:R-:W-:Y:S05]  /*5430*/  @!P0 BRA `(.L_x_76) ;  /* 0xfffffffc00f08947 */ /* 0x004fea000383ffff */
[----:B------:R-:W-:Y:S05]  /*5440*/  BRA `(.L_x_77) ;  /* 0xffffffc000507947 */ /* 0x000fea000383ffff */
.L_x_25:
[----:B------:R-:W-:Y:S01]  /*5450*/  HFMA2 R4, -RZ, RZ, -0.0 , 0 ;  /* 0x80000000ff047431 */ /* 0x000fe200000001ff */
[----:B-1----:R-:W-:Y:S04]  /*5460*/  MOV R5, 0x80000000 ;  /* 0x8000000000057802 */ /* 0x002fe80000000f00 */
[----:B------:R1:W2:Y:S03]  /*5470*/  SYNCS.PHASECHK.TRANS64.TRYWAIT P0, [R8+URZ+0x31820], R5 ;  /* 0x03182005080075a7 */ /* 0x0002a600080011ff */
[----:B--2---:R-:W-:Y:S05]  /*5480*/  @!P0 NANOSLEEP.SYNCS 0x989680 ;  /* 0x009896800000895d */ /* 0x004fea0003900000 */
[----:B------:R-:W2:Y:S02]  /*5490*/  @!P0 SYNCS.PHASECHK.TRANS64 P0, [R8+URZ+0x31820], R5 ;  /* 0x03182005080085a7 */ /* 0x000ea400080010ff */
[----:B--2---:R-:W-:Y:S05]  /*54a0*/  @!P0 BRA `(.L_x_25) ;  /* 0xfffffffc00e88947 */ /* 0x004fea000383ffff */
[----:B------:R-:W-:Y:S05]  /*54b0*/  BRA `(.L_x_78) ;  /* 0xffffffc400ac7947 */ /* 0x000fea000383ffff */
.L_x_26:
[----:B------:R-:W-:Y:S01]  /*54c0*/  HFMA2 R4, -RZ, RZ, -0.0 , 0 ;  /* 0x80000000ff047431 */ /* 0x000fe200000001ff */
[----:B-1----:R-:W-:Y:S04]  /*54d0*/  MOV R5, 0x80000000 ;  /* 0x8000000000057802 */ /* 0x002fe80000000f00 */
[----:B------:R1:W2:Y:S03]  /*54e0*/  SYNCS.PHASECHK.TRANS64.TRYWAIT P0, [R8+URZ+0x31828], R5 ;  /* 0x03182805080075a7 */ /* 0x0002a600080011ff */
[----:B--2---:R-:W-:Y:S05]  /*54f0*/  @!P0 NANOSLEEP.SYNCS 0x989680 ;  /* 0x009896800000895d */ /* 0x004fea0003900000 */
[----:B------:R-:W2:Y:S02]  /*5500*/  @!P0 SYNCS.PHASECHK.TRANS64 P0, [R8+URZ+0x31828], R5 ;  /* 0x03182805080085a7 */ /* 0x000ea400080010ff */
[----:B--2---:R-:W-:Y:S05]  /*5510*/  @!P0 BRA `(.L_x_26) ;  /* 0xfffffffc00e88947 */ /* 0x004fea000383ffff */
[----:B------:R-:W-:Y:S05]  /*5520*/  BRA `(.L_x_79) ;  /* 0xffffffc8008c7947 */ /* 0x000fea000383ffff */
.L_x_27:
[----:B------:R-:W-:Y:S01]  /*5530*/  HFMA2 R4, -RZ, RZ, -0.0 , 0 ;  /* 0x80000000ff047431 */ /* 0x000fe200000001ff */
[----:B-1----:R-:W-:Y:S04]  /*5540*/  MOV R5, 0x80000000 ;  /* 0x8000000000057802 */ /* 0x002fe80000000f00 */
[----:B------:R1:W2:Y:S03]  /*5550*/  SYNCS.PHASECHK.TRANS64.TRYWAIT P0, [R8+URZ+0x31830], R5 ;  /* 0x03183005080075a7 */ /* 0x0002a600080011ff */
[----:B--2---:R-:W-:Y:S05]  /*5560*/  @!P0 NANOSLEEP.SYNCS 0x989680 ;  /* 0x009896800000895d */ /* 0x004fea0003900000 */
[----:B------:R-:W2:Y:S02]  /*5570*/  @!P0 SYNCS.PHASECHK.TRANS64 P0, [R8+URZ+0x31830], R5 ;  /* 0x03183005080085a7 */ /* 0x000ea400080010ff */
[----:B--2---:R-:W-:Y:S05]  /*5580*/  @!P0 BRA `(.L_x_27) ;  /* 0xfffffffc00e88947 */ /* 0x004fea000383ffff */
[----:B------:R-:W-:Y:S05]  /*5590*/  BRA `(.L_x_80) ;  /* 0xffffffc800cc7947 */ /* 0x000fea000383ffff */
.L_x_28:
[----:B------:R-:W-:Y:S01]  /*55a0*/  HFMA2 R42, -RZ, RZ, -0.0 , 0 ;  /* 0x80000000ff2a7431 */ /* 0x000fe200000001ff */
[----:B-1----:R-:W-:Y:S04]  /*55b0*/  MOV R43, 0x80000000 ;  /* 0x80000000002b7802 */ /* 0x002fe80000000f00 */
[----:B------:R1:W2:Y:S03]  /*55c0*/  SYNCS.PHASECHK.TRANS64.TRYWAIT P0, [R8+URZ+0x31838], R43 ;  /* 0x0318382b080075a7 */ /* 0x0002a600080011ff */
[----:B--2---:R-:W-:Y:S05]  /*55d0*/  @!P0 NANOSLEEP.SYNCS 0x989680 ;  /* 0x009896800000895d */ /* 0x004fea0003900000 */
[----:B------:R-:W2:Y:S02]  /*55e0*/  @!P0 SYNCS.PHASECHK.TRANS64 P0, [R8+URZ+0x31838], R43 ;  /* 0x0318382b080085a7 */ /* 0x000ea400080010ff */
[----:B--2---:R-:W-:Y:S05]  /*55f0*/  @!P0 BRA `(.L_x_28) ;  /* 0xfffffffc00e88947 */ /* 0x004fea000383ffff */
[----:B------:R-:W-:Y:S05]  /*5600*/  BRA `(.L_x_81) ;  /* 0xffffffcc00087947 */ /* 0x000fea000383ffff */
.L_x_29:
[----:B--2---:R2:W3:Y:S02]  /*5610*/  SYNCS.PHASECHK.TRANS64.TRYWAIT P0, [R8+URZ+0x31820], RZ ;  /* 0x031820ff080075a7 */ /* 0x0044e400080011ff */
[----:B---3--:R-:W-:Y:S05]  /*5620*/  @!P0 NANOSLEEP.SYNCS 0x989680 ;  /* 0x009896800000895d */ /* 0x008fea0003900000 */
[----:B------:R-:W3:Y:S02]  /*5630*/  @!P0 SYNCS.PHASECHK.TRANS64 P0, [R8+URZ+0x31820], RZ ;  /* 0x031820ff080085a7 */ /* 0x000ee400080010ff */
[----:B---3--:R-:W-:Y:S05]  /*5640*/  @!P0 BRA `(.L_x_29) ;  /* 0xfffffffc00f08947 */ /* 0x008fea000383ffff */
[----:B------:R-:W-:Y:S05]  /*5650*/  BRA `(.L_x_82) ;  /* 0xffffffcc00407947 */ /* 0x000fea000383ffff */
.L_x_30:
[----:B---3--:R3:W4:Y:S02]  /*5660*/  SYNCS.PHASECHK.TRANS64.TRYWAIT P0, [R8+URZ+0x31828], RZ ;  /* 0x031828ff080075a7 */ /* 0x00872400080011ff */
[----:B----4-:R-:W-:Y:S05]  /*5670*/  @!P0 NANOSLEEP.SYNCS 0x989680 ;  /* 0x009896800000895d */ /* 0x010fea0003900000 */
[----:B------:R-:W4:Y:S02]  /*5680*/  @!P0 SYNCS.PHASECHK.TRANS64 P0, [R8+URZ+0x31828], RZ ;  /* 0x031828ff080085a7 */ /* 0x000f2400080010ff */
[----:B----4-:R-:W-:Y:S05]  /*5690*/  @!P0 BRA `(.L_x_30) ;  /* 0xfffffffc00f08947 */ /* 0x010fea000383ffff */
[----:B------:R-:W-:Y:S05]  /*56a0*/  BRA `(.L_x_83) ;  /* 0xffffffcc00b47947 */ /* 0x000fea000383ffff */
.L_x_31:
[----:B----4-:R4:W1:Y:S02]  /*56b0*/  SYNCS.PHASECHK.TRANS64.TRYWAIT P0, [R8+URZ+0x31830], RZ ;  /* 0x031830ff080075a7 */ /* 0x01086400080011ff */
[----:B-1----:R-:W-:Y:S05]  /*56c0*/  @!P0 NANOSLEEP.SYNCS 0x989680 ;  /* 0x009896800000895d */ /* 0x002fea0003900000 */
[----:B------:R-:W1:Y:S02]  /*56d0*/  @!P0 SYNCS.PHASECHK.TRANS64 P0, [R8+URZ+0x31830], RZ ;  /* 0x031830ff080085a7 */ /* 0x000e6400080010ff */
[----:B-1----:R-:W-:Y:S05]  /*56e0*/  @!P0 BRA `(.L_x_31) ;  /* 0xfffffffc00f08947 */ /* 0x002fea000383ffff */
[----:B------:R-:W-:Y:S05]  /*56f0*/  BRA `(.L_x_84) ;  /* 0xffffffcc00ec7947 */ /* 0x000fea000383ffff */
.L_x_32:
[----:B-1----:R1:W2:Y:S02]  /*5700*/  SYNCS.PHASECHK.TRANS64.TRYWAIT P0, [R8+URZ+0x31838], RZ ;  /* 0x031838ff080075a7 */ /* 0x0022a400080011ff */
[----:B--2---:R-:W-:Y:S05]  /*5710*/  @!P0 NANOSLEEP.SYNCS 0x989680 ;  /* 0x009896800000895d */ /* 0x004fea0003900000 */
[----:B------:R-:W2:Y:S02]  /*5720*/  @!P0 SYNCS.PHASECHK.TRANS64 P0, [R8+URZ+0x31838], RZ ;  /* 0x031838ff080085a7 */ /* 0x000ea400080010ff */
[----:B--2---:R-:W-:Y:S05]  /*5730*/  @!P0 BRA `(.L_x_32) ;  /* 0xfffffffc00f08947 */ /* 0x004fea000383ffff */
[----:B------:R-:W-:Y:S05]  /*5740*/  BRA `(.L_x_85) ;  /* 0xffffffd000247947 */ /* 0x000fea000383ffff */
.L_x_33:
[----:B------:R-:W-:Y:S01]  /*5750*/  HFMA2 R42, -RZ, RZ, -0.0 , 0 ;  /* 0x80000000ff2a7431 */ /* 0x000fe200000001ff */
[----:B-1----:R-:W-:Y:S04]  /*5760*/  MOV R43, 0x80000000 ;  /* 0x80000000002b7802 */ /* 0x002fe80000000f00 */
[----:B------:R1:W2:Y:S03]  /*5770*/  SYNCS.PHASECHK.TRANS64.TRYWAIT P0, [R8+URZ+0x31820], R43 ;  /* 0x0318202b080075a7 */ /* 0x0002a600080011ff */
[----:B--2---:R-:W-:Y:S05]  /*5780*/  @!P0 NANOSLEEP.SYNCS 0x989680 ;  /* 0x009896800000895d */ /* 0x004fea0003900000 */
[----:B------:R-:W2:Y:S02]  /*5790*/  @!P0 SYNCS.PHASECHK.TRANS64 P0, [R8+URZ+0x31820], R43 ;  /* 0x0318202b080085a7 */ /* 0x000ea400080010ff */
[----:B--2---:R-:W-:Y:S05]  /*57a0*/  @!P0 BRA `(.L_x_33) ;  /* 0xfffffffc00e88947 */ /* 0x004fea000383ffff */
[----:B------:R-:W-:Y:S05]  /*57b0*/  BRA `(.L_x_86) ;  /* 0xffffffd000547947 */ /* 0x000fea000383ffff */
.L_x_34:
[----:B------:R-:W-:Y:S01]  /*57c0*/  HFMA2 R42, -RZ, RZ, -0.0 , 0 ;  /* 0x80000000ff2a7431 */ /* 0x000fe200000001ff */
[----:B-1----:R-:W-:Y:S04]  /*57d0*/  MOV R43, 0x80000000 ;  /* 0x80000000002b7802 */ /* 0x002fe80000000f00 */
[----:B------:R1:W2:Y:S03]  /*57e0*/  SYNCS.PHASECHK.TRANS64.TRYWAIT P0, [R8+URZ+0x31828], R43 ;  /* 0x0318282b080075a7 */ /* 0x0002a600080011ff */
[----:B--2---:R-:W-:Y:S05]  /*57f0*/  @!P0 NANOSLEEP.SYNCS 0x989680 ;  /* 0x009896800000895d */ /* 0x004fea0003900000 */
[----:B------:R-:W2:Y:S02]  /*5800*/  @!P0 SYNCS.PHASECHK.TRANS64 P0, [R8+URZ+0x31828], R43 ;  /* 0x0318282b080085a7 */ /* 0x000ea400080010ff */
[----:B--2---:R-:W-:Y:S05]  /*5810*/  @!P0 BRA `(.L_x_34) ;  /* 0xfffffffc00e88947 */ /* 0x004fea000383ffff */
[----:B------:R-:W-:Y:S05]  /*5820*/  BRA `(.L_x_87) ;  /* 0xffffffd000c07947 */ /* 0x000fea000383ffff */
.L_x_35:
[----:B------:R-:W-:Y:S01]  /*5830*/  HFMA2 R42, -RZ, RZ, -0.0 , 0 ;  /* 0x80000000ff2a7431 */ /* 0x000fe200000001ff */
[----:B-1----:R-:W-:Y:S04]  /*5840*/  MOV R43, 0x80000000 ;  /* 0x80000000002b7802 */ /* 0x002fe80000000f00 */
[----:B------:R1:W2:Y:S03]  /*5850*/  SYNCS.PHASECHK.TRANS64.TRYWAIT P0, [R8+URZ+0x31830], R43 ;  /* 0x0318302b080075a7 */ /* 0x0002a600080011ff */
[----:B--2---:R-:W-:Y:S05]  /*5860*/  @!P0 NANOSLEEP.SYNCS 0x989680 ;  /* 0x009896800000895d */ /* 0x004fea0003900000 */
[----:B------:R-:W2:Y:S02]  /*5870*/  @!P0 SYNCS.PHASECHK.TRANS64 P0, [R8+URZ+0x31830], R43 ;  /* 0x0318302b080085a7 */ /* 0x000ea400080010ff */
[----:B--2---:R-:W-:Y:S05]  /*5880*/  @!P0 BRA `(.L_x_35) ;  /* 0xfffffffc00e88947 */ /* 0x004fea000383ffff */
[----:B------:R-:W-:Y:S05]  /*5890*/  BRA `(.L_x_88) ;  /* 0xffffffd000f07947 */ /* 0x000fea000383ffff */
.L_x_36:
[----:B------:R-:W-:Y:S01]  /*58a0*/  HFMA2 R42, -RZ, RZ, -0.0 , 0 ;  /* 0x80000000ff2a7431 */ /* 0x000fe200000001ff */
[----:B-1----:R-:W-:Y:S04]  /*58b0*/  MOV R43, 0x80000000 ;  /* 0x80000000002b7802 */ /* 0x002fe80000000f00 */
[----:B------:R1:W2:Y:S03]  /*58c0*/  SYNCS.PHASECHK.TRANS64.TRYWAIT P0, [R8+URZ+0x31838], R43 ;  /* 0x0318382b080075a7 */ /* 0x0002a600080011ff */
[----:B--2---:R-:W-:Y:S05]  /*58d0*/  @!P0 NANOSLEEP.SYNCS 0x989680 ;  /* 0x009896800000895d */ /* 0x004fea0003900000 */
[----:B------:R-:W2:Y:S02]  /*58e0*/  @!P0 SYNCS.PHASECHK.TRANS64 P0, [R8+URZ+0x31838], R43 ;  /* 0x0318382b080085a7 */ /* 0x000ea400080010ff */
[----:B--2---:R-:W-:Y:S05]  /*58f0*/  @!P0 BRA `(.L_x_36) ;  /* 0xfffffffc00e88947 */ /* 0x004fea000383ffff */
[----:B------:R-:W-:Y:S05]  /*5900*/  BRA `(.L_x_89) ;  /* 0xffffffd400207947 */ /* 0x000fea000383ffff */
.L_x_37:
[----:B-1----:R1:W2:Y:S02]  /*5910*/  SYNCS.PHASECHK.TRANS64.TRYWAIT P0, [R8+URZ+0x31820], RZ ;  /* 0x031820ff080075a7 */ /* 0x0022a400080011ff */
[----:B--2---:R-:W-:Y:S05]  /*5920*/  @!P0 NANOSLEEP.SYNCS 0x989680 ;  /* 0x009896800000895d */ /* 0x004fea0003900000 */
[----:B------:R-:W2:Y:S02]  /*5930*/  @!P0 SYNCS.PHASECHK.TRANS64 P0, [R8+URZ+0x31820], RZ ;  /* 0x031820ff080085a7 */ /* 0x000ea400080010ff */
[----:B--2---:R-:W-:Y:S05]  /*5940*/  @!P0 BRA `(.L_x_37) ;  /* 0xfffffffc00f08947 */ /* 0x004fea000383ffff */
[----:B------:R-:W-:Y:S05]  /*5950*/  BRA `(.L_x_90) ;  /* 0xffffffd400587947 */ /* 0x000fea000383ffff */
.L_x_38:
[----:B-1----:R1:W2:Y:S02]  /*5960*/  SYNCS.PHASECHK.TRANS64.TRYWAIT P0, [R8+URZ+0x31828], RZ ;  /* 0x031828ff080075a7 */ /* 0x0022a400080011ff */
[----:B--2---:R-:W-:Y:S05]  /*5970*/  @!P0 NANOSLEEP.SYNCS 0x989680 ;  /* 0x009896800000895d */ /* 0x004fea0003900000 */
[----:B------:R-:W2:Y:S02]  /*5980*/  @!P0 SYNCS.PHASECHK.TRANS64 P0, [R8+URZ+0x31828], RZ ;  /* 0x031828ff080085a7 */ /* 0x000ea400080010ff */
[----:B--2---:R-:W-:Y:S05]  /*5990*/  @!P0 BRA `(.L_x_38) ;  /* 0xfffffffc00f08947 */ /* 0x004fea000383ffff */
[----:B------:R-:W-:Y:S05]  /*59a0*/  BRA `(.L_x_91) ;  /* 0xffffffd400cc7947 */ /* 0x000fea000383ffff */
.L_x_39:
[----:B-1----:R1:W2:Y:S02]  /*59b0*/  SYNCS.PHASECHK.TRANS64.TRYWAIT P0, [R8+URZ+0x31830], RZ ;  /* 0x031830ff080075a7 */ /* 0x0022a400080011ff */
[----:B--2---:R-:W-:Y:S05]  /*59c0*/  @!P0 NANOSLEEP.SYNCS 0x989680 ;  /* 0x009896800000895d */ /* 0x004fea0003900000 */
[----:B------:R-:W2:Y:S02]  /*59d0*/  @!P0 SYNCS.PHASECHK.TRANS64 P0, [R8+URZ+0x31830], RZ ;  /* 0x031830ff080085a7 */ /* 0x000ea400080010ff */
[----:B--2---:R-:W-:Y:S05]  /*59e0*/  @!P0 BRA `(.L_x_39) ;  /* 0xfffffffc00f08947 */ /* 0x004fea000383ffff */
[----:B------:R-:W-:Y:S05]  /*59f0*/  BRA `(.L_x_92) ;  /* 0xffffffd800047947 */ /* 0x000fea000383ffff */
.L_x_40:
[----:B-1----:R1:W2:Y:S02]  /*5a00*/  SYNCS.PHASECHK.TRANS64.TRYWAIT P0, [R8+URZ+0x31838], RZ ;  /* 0x031838ff080075a7 */ /* 0x0022a400080011ff */
[----:B--2---:R-:W-:Y:S05]  /*5a10*/  @!P0 NANOSLEEP.SYNCS 0x989680 ;  /* 0x009896800000895d */ /* 0x004fea0003900000 */
[----:B------:R-:W2:Y:S02]  /*5a20*/  @!P0 SYNCS.PHASECHK.TRANS64 P0, [R8+URZ+0x31838], RZ ;  /* 0x031838ff080085a7 */ /* 0x000ea400080010ff */
[----:B--2---:R-:W-:Y:S05]  /*5a30*/  @!P0 BRA `(.L_x_40) ;  /* 0xfffffffc00f08947 */ /* 0x004fea000383ffff */
[----:B------:R-:W-:Y:S05]  /*5a40*/  BRA `(.L_x_93) ;  /* 0xffffffd8003c7947 */ /* 0x000fea000383ffff */
.L_x_44:
[----:B------:R-:W-:-:S07]  /*5a50*/  MOV R4, R5 ;  /* 0x0000000500047202 */ /* 0x000fce0000000f00 */
.L_x_94:
[----:B-1----:R1:W2:Y:S02]  /*5a60*/  SYNCS.PHASECHK.TRANS64.TRYWAIT P2, [R20+URZ+0x31860], R5 ;  /* 0x03186005140075a7 */ /* 0x0022a400080411ff */
[----:B--2---:R-:W-:Y:S05]  /*5a70*/  @!P2 NANOSLEEP.SYNCS 0x989680 ;  /* 0x009896800000a95d */ /* 0x004fea0003900000 */
[----:B------:R-:W2:Y:S02]  /*5a80*/  @!P2 SYNCS.PHASECHK.TRANS64 P2, [R20+URZ+0x31860], R5 ;  /* 0x031860051400a5a7 */ /* 0x000ea400080410ff */
[----:B--2---:R-:W-:Y:S05]  /*5a90*/  @!P2 BRA `(.L_x_94) ;  /* 0xfffffffc00f0a947 */ /* 0x004fea000383ffff */
[----:B------:R-:W-:Y:S05]  /*5aa0*/  BRA `(.L_x_95) ;  /* 0xffffffdc00487947 */ /* 0x000fea000383ffff */
        .weak           $__internal_0_$__cuda_sm10x_tcgen05_guardrail_trap_col_being_dealloced_not_returned_by_alloc
        .type           $__internal_0_$__cuda_sm10x_tcgen05_guardrail_trap_col_being_dealloced_not_returned_by_alloc,@function
        .size           $__internal_0_$__cuda_sm10x_tcgen05_guardrail_trap_col_being_dealloced_not_returned_by_alloc,($__internal_1_$__cuda_sm10x_tcgen05_guardrail_trap_phase_invalid_during_alloc - $__internal_0_$__cuda_sm10x_tcgen05_guardrail_trap_col_being_dealloced_not_returned_by_alloc)
$__internal_0_$__cuda_sm10x_tcgen05_guardrail_trap_col_being_dealloced_not_returned_by_alloc:
[----:B------:R-:W-:Y:S05]  /*5ab0*/  BPT.TRAP 0x1 ;  /* 0x000000040000795c */ /* 0x000fea0000300000 */
[----:B------:R-:W-:-:S04]  /*5ac0*/  HFMA2 R3, -RZ, RZ, 0, 0 ;  /* 0x00000000ff037431 */ /* 0x000fc800000001ff */
[----:B------:R-:W-:Y:S05]  /*5ad0*/  RET.REL.NODEC R2 `(_ZN9deep_gemm24sm100_fp8_gemm_1d1d_implILN4cute4UMMA5MajorE0ELS3_0ELj0ELj7168ELj2048ELj128ELj224ELj128ELj64ELj128ELj128ELj64ELj4ELj128ELj128ELj1ELb0ELj148ELNS_8GemmTypeE1ELb0EN7cutlass10bfloat16_tENS_16EpilogueIdentityEEEvPijjj14CUtensorMap_stS9_S9_S9_S9_) ;  /* 0xffffffa402487950 */ /* 0x000fea0003c3ffff */
        .weak           $__internal_1_$__cuda_sm10x_tcgen05_guardrail_trap_phase_invalid_during_alloc
        .type           $__internal_1_$__cuda_sm10x_tcgen05_guardrail_trap_phase_invalid_during_alloc,@function
        .size           $__internal_1_$__cuda_sm10x_tcgen05_guardrail_trap_phase_invalid_during_alloc,($__internal_2_$__cuda_sm10x_tcgen05_guardrail_trap_unallocated_columns_being_dealloced - $__internal_1_$__cuda_sm10x_tcgen05_guardrail_trap_phase_invalid_during_alloc)
$__internal_1_$__cuda_sm10x_tcgen05_guardrail_trap_phase_invalid_during_alloc:
[----:B------:R-:W-:Y:S05]  /*5ae0*/  BPT.TRAP 0x1 ;  /* 0x000000040000795c */ /* 0x000fea0000300000 */
[----:B------:R-:W-:-:S04]  /*5af0*/  MOV R3, 0x0 ;  /* 0x0000000000037802 */ /* 0x000fc80000000f00 */
[----:B------:R-:W-:Y:S05]  /*5b00*/  RET.REL.NODEC R2 `(_ZN9deep_gemm24sm100_fp8_gemm_1d1d_implILN4cute4UMMA5MajorE0ELS3_0ELj0ELj7168ELj2048ELj128ELj224ELj128ELj64ELj128ELj128ELj64ELj4ELj128ELj128ELj1ELb0ELj148ELNS_8GemmTypeE1ELb0EN7cutlass10bfloat16_tENS_16EpilogueIdentityEEEvPijjj14CUtensorMap_stS9_S9_S9_S9_) ;  /* 0xffffffa4023c7950 */ /* 0x000fea0003c3ffff */
        .weak           $__internal_2_$__cuda_sm10x_tcgen05_guardrail_trap_unallocated_columns_being_dealloced
        .type           $__internal_2_$__cuda_sm10x_tcgen05_guardrail_trap_unallocated_columns_being_dealloced,@function
        .size           $__internal_2_$__cuda_sm10x_tcgen05_guardrail_trap_unallocated_columns_being_dealloced,($__internal_3_$__cuda_sm20_div_u16 - $__internal_2_$__cuda_sm10x_tcgen05_guardrail_trap_unallocated_columns_being_dealloced)
$__internal_2_$__cuda_sm10x_tcgen05_guardrail_trap_unallocated_columns_being_dealloced:
[----:B------:R-:W-:Y:S05]  /*5b10*/  BPT.TRAP 0x1 ;  /* 0x000000040000795c */ /* 0x000fea0000300000 */
[----:B------:R-:W-:-:S04]  /*5b20*/  HFMA2 R3, -RZ, RZ, 0, 0 ;  /* 0x00000000ff037431 */ /* 0x000fc800000001ff */
[----:B------:R-:W-:Y:S05]  /*5b30*/  RET.REL.NODEC R2 `(_ZN9deep_gemm24sm100_fp8_gemm_1d1d_implILN4cute4UMMA5MajorE0ELS3_0ELj0ELj7168ELj2048ELj128ELj224ELj128ELj64ELj128ELj128ELj64ELj4ELj128ELj128ELj1ELb0ELj148ELNS_8GemmTypeE1ELb0EN7cutlass10bfloat16_tENS_16EpilogueIdentityEEEvPijjj14CUtensorMap_stS9_S9_S9_S9_) ;  /* 0xffffffa402307950 */ /* 0x000fea0003c3ffff */
        .weak           $__internal_3_$__cuda_sm20_div_u16
        .type           $__internal_3_$__cuda_sm20_div_u16,@function
        .size           $__internal_3_$__cuda_sm20_div_u16,(.L_x_100 - $__internal_3_$__cuda_sm20_div_u16)
$__internal_3_$__cuda_sm20_div_u16:
[----:B------:R-:W1:Y:S01]  /*5b40*/  I2F.U16 R5, R39 ;  /* 0x0000002700057306 */ /* 0x000e620000101000 */
[----:B------:R-:W-:-:S07]  /*5b50*/  IMAD.MOV.U32 R0, RZ, RZ, 0x4b800000 ;  /* 0x4b800000ff007424 */ /* 0x000fce00078e00ff */
[----:B------:R-:W-:Y:S01]  /*5b60*/  I2F.U16.RZ R9, R34 ;  /* 0x0000002200097306 */ /* 0x000fe2000010d000 */
[C---:B-1----:R-:W-:Y:S02]  /*5b70*/  FSETP.GEU.AND P1, PT, |R5|.reuse, 1.175494350822287508e-38, PT ;  /* 0x008000000500780b */ /* 0x042fe40003f2e200 */
[----:B------:R-:W-:Y:S02]  /*5b80*/  FSETP.GT.AND P2, PT, |R5|, 8.50705917302346158658e+37, PT ;  /* 0x7e8000000500780b */ /* 0x000fe40003f44200 */
[----:B------:R-:W-:Y:S02]  /*5b90*/  FSEL R0, R0, 1, !P1 ;  /* 0x3f80000000007808 */ /* 0x000fe40004800000 */
[----:B------:R-:W-:Y:S02]  /*5ba0*/  ISETP.NE.U32.AND P1, PT, R39, RZ, PT ;  /* 0x000000ff2700720c */ /* 0x000fe40003f25070 */
[----:B------:R-:W-:-:S05]  /*5bb0*/  FSEL R0, R0, 0.25, !P2 ;  /* 0x3e80000000007808 */ /* 0x000fca0005000000 */
[----:B------:R-:W-:-:S06]  /*5bc0*/  FMUL R5, R5, R0 ;  /* 0x0000000005057220 */ /* 0x000fcc0000400000 */
[----:B------:R-:W1:Y:S02]  /*5bd0*/  MUFU.RCP R5, R5 ;  /* 0x0000000500057308 */ /* 0x000e640000001000 */
[----:B-1----:R-:W-:Y:S01]  /*5be0*/  FMUL R0, R0, R5 ;  /* 0x0000000500007220 */ /* 0x002fe20000400000 */
[----:B------:R-:W-:-:S03]  /*5bf0*/  IMAD.MOV.U32 R5, RZ, RZ, 0x0 ;  /* 0x00000000ff057424 */ /* 0x000fc600078e00ff */
[----:B------:R-:W-:-:S04]  /*5c00*/  VIADD R0, R0, 0x2 ;  /* 0x0000000200007836 */ /* 0x000fc80000000000 */
[----:B------:R-:W-:-:S04]  /*5c10*/  FMUL.RZ R9, R9, R0 ;  /* 0x0000000009097220 */ /* 0x000fc8000040c000 */
[----:B------:R-:W1:Y:S02]  /*5c20*/  F2I.U32.TRUNC.NTZ R0, R9 ;  /* 0x0000000900007305 */ /* 0x000e64000020f000 */
[----:B-1----:R-:W-:Y:S02]  /*5c30*/  LOP3.LUT R0, R0, 0xffff, RZ, 0xc0, !PT ;  /* 0x0000ffff00007812 */ /* 0x002fe400078ec0ff */
[----:B------:R-:W-:Y:S01]  /*5c40*/  @!P1 MOV R0, 0xffffffff ;  /* 0xffffffff00009802 */ /* 0x000fe20000000f00 */
[----:B------:R-:W-:Y:S06]  /*5c50*/  RET.REL.NODEC R4 `(_ZN9deep_gemm24sm100_fp8_gemm_1d1d_implILN4cute4UMMA5MajorE0ELS3_0ELj0ELj7168ELj2048ELj128ELj224ELj128ELj64ELj128ELj128ELj64ELj4ELj128ELj128ELj1ELb0ELj148ELNS_8GemmTypeE1ELb0EN7cutlass10bfloat16_tENS_16EpilogueIdentityEEEvPijjj14CUtensorMap_stS9_S9_S9_S9_) ;  /* 0xffffffa004e87950 */ /* 0x000fec0003c3ffff */
.L_x_96:
[----:B------:R-:W-:-:S00]  /*5c60*/  BRA `(.L_x_96) ;  /* 0xfffffffc00fc7947 */ /* 0x000fc0000383ffff */
[----:B------:R-:W-:-:S00]  /*5c70*/  NOP ;  /* 0x0000000000007918 */ /* 0x000fc00000000000 */
        /* <DEDUP_REMOVED lines=8> */
.L_x_100:


//--------------------- .nv.shared._ZN9deep_gemm24sm100_fp8_gemm_1d1d_implILN4cute4UMMA5MajorE0ELS3_0ELj0ELj7168ELj2048ELj128ELj224ELj128ELj64ELj128ELj128ELj64ELj4ELj128ELj128ELj1ELb0ELj148ELNS_8GemmTypeE1ELb0EN7cutlass10bfloat16_tENS_16EpilogueIdentityEEEvPijjj14CUtensorMap_stS9_S9_S9_S9_ --------------------------
	.section	.nv.shared._ZN9deep_gemm24sm100_fp8_gemm_1d1d_implILN4cute4UMMA5MajorE0ELS3_0ELj0ELj7168ELj2048ELj128ELj224ELj128ELj64ELj128ELj128ELj64ELj4ELj128ELj128ELj1ELb0ELj148ELNS_8GemmTypeE1ELb0EN7cutlass10bfloat16_tENS_16EpilogueIdentityEEEvPijjj14CUtensorMap_stS9_S9_S9_S9_,"aw",@nobits
	.sectionflags	@""
	.align	1024
	.zero		1024


//--------------------- .nv.shared.reserved.0     --------------------------
	.section	.nv.shared.reserved.0,"aw",@nobits
	.align	8
	.weak		__nv_reservedSMEM_offset_0_alias
	.size		__nv_reservedSMEM_offset_0_alias, 0, 64
	.other		__nv_reservedSMEM_offset_0_alias,@"STO_CUDA_RESERVED_SHARED STV_DEFAULT"
__nv_reservedSMEM_offset_0_alias:
	.zero		0
.nv.shared.reserved.0:
	.zero		64
	.weak		__nv_reservedSMEM_allocation_phase
	.type		__nv_reservedSMEM_allocation_phase,@object
	.size		__nv_reservedSMEM_allocation_phase,(.L_0 - __nv_reservedSMEM_allocation_phase)
__nv_reservedSMEM_allocation_phase:
	.zero		1
.L_0:
	.zero		7
	.weak		__nv_reservedSMEM_devtool_atexit_pc
	.type		__nv_reservedSMEM_devtool_atexit_pc,@object
	.size		__nv_reservedSMEM_devtool_atexit_pc,(__nv_reservedSMEM_allocation_mask - __nv_reservedSMEM_devtool_atexit_pc)
__nv_reservedSMEM_devtool_atexit_pc:
	.zero		8
	.weak		__nv_reservedSMEM_allocation_mask
	.type		__nv_reservedSMEM_allocation_mask,@object
	.size		__nv_reservedSMEM_allocation_mask,(.L_2 - __nv_reservedSMEM_allocation_mask)
__nv_reservedSMEM_allocation_mask:
	.zero		4
.L_2:


//--------------------- .nv.global                --------------------------
	.section	.nv.global,"aw",@nobits
.nv.global:
	.type		_ZN47_INTERNAL_c6a4b7e6_9_kernel_cu_5c37363c_28937614cute1_E,@object
	.size		_ZN47_INTERNAL_c6a4b7e6_9_kernel_cu_5c37363c_28937614cute1_E,(_ZN47_INTERNAL_c6a4b7e6_9_kernel_cu_5c37363c_28937614cuda3std3__45__cpo6cbeginE - _ZN47_INTERNAL_c6a4b7e6_9_kernel_cu_5c37363c_28937614cute1_E)
_ZN47_INTERNAL_c6a4b7e6_9_kernel_cu_5c37363c_28937614cute1_E:
	.zero		1
	.type		_ZN47_INTERNAL_c6a4b7e6_9_kernel_cu_5c37363c_28937614cuda3std3__45__cpo6cbeginE,@object
	.size		_ZN47_INTERNAL_c6a4b7e6_9_kernel_cu_5c37363c_28937614cuda3std3__45__cpo6cbeginE,(_ZN47_INTERNAL_c6a4b7e6_9_kernel_cu_5c37363c_28937614cuda3std3__48in_placeE - _ZN47_INTERNAL_c6a4b7e6_9_kernel_cu_5c37363c_28937614cuda3std3__45__cpo6cbeginE)
_ZN47_INTERNAL_c6a4b7e6_9_kernel_cu_5c37363c_28937614cuda3std3__45__cpo6cbeginE:
	.zero		1
	.type		_ZN47_INTERNAL_c6a4b7e6_9_kernel_cu_5c37363c_28937614cuda3std3__48in_placeE,@object
	.size		_ZN47_INTERNAL_c6a4b7e6_9_kernel_cu_5c37363c_28937614cuda3std3__48in_placeE,(_ZN47_INTERNAL_c6a4b7e6_9_kernel_cu_5c37363c_28937614cuda3std6ranges3__45__cpo9iter_moveE - _ZN47_INTERNAL_c6a4b7e6_9_kernel_cu_5c37363c_28937614cuda3std3__48in_placeE)
_ZN47_INTERNAL_c6a4b7e6_9_kernel_cu_5c37363c_28937614cuda3std3__48in_placeE:
	.zero		1
	.type		_ZN47_INTERNAL_c6a4b7e6_9_kernel_cu_5c37363c_28937614cuda3std6ranges3__45__cpo9iter_moveE,@object
	.size		_ZN47_INTERNAL_c6a4b7e6_9_kernel_cu_5c37363c_28937614cuda3std6ranges3__45__cpo9iter_moveE,(_ZN47_INTERNAL_c6a4b7e6_9_kernel_cu_5c37363c_28937614cuda3std3__45__cpo5beginE - _ZN47_INTERNAL_c6a4b7e6_9_kernel_cu_5c37363c_28937614cuda3std6ranges3__45__cpo9iter_moveE)
_ZN47_INTERNAL_c6a4b7e6_9_kernel_cu_5c37363c_28937614cuda3std6ranges3__45__cpo9iter_moveE:
	.zero		1
	.type		_ZN47_INTERNAL_c6a4b7e6_9_kernel_cu_5c37363c_28937614cuda3std3__45__cpo5beginE,@object
	.size		_ZN47_INTERNAL_c6a4b7e6_9_kernel_cu_5c37363c_28937614cuda3std3__45__cpo5beginE,(_ZN47_INTERNAL_c6a4b7e6_9_kernel_cu_5c37363c_28937614cuda3std3__449_GLOBAL__N__c6a4b7e6_9_kernel_cu_5c37363c_28937616ignoreE - _ZN47_INTERNAL_c6a4b7e6_9_kernel_cu_5c37363c_28937614cuda3std3__45__cpo5beginE)
_ZN47_INTERNAL_c6a4b7e6_9_kernel_cu_5c37363c_28937614cuda3std3__45__cpo5beginE:
	.zero		1
	.type		_ZN47_INTERNAL_c6a4b7e6_9_kernel_cu_5c37363c_28937614cuda3std3__449_GLOBAL__N__c6a4b7e6_9_kernel_cu_5c37363c_28937616ignoreE,@object
	.size		_ZN47_INTERNAL_c6a4b7e6_9_kernel_cu_5c37363c_28937614cuda3std3__449_GLOBAL__N__c6a4b7e6_9_kernel_cu_5c37363c_28937616ignoreE,(_ZN47_INTERNAL_c6a4b7e6_9_kernel_cu_5c37363c_28937614cute7productE - _ZN47_INTERNAL_c6a4b7e6_9_kernel_cu_5c37363c_28937614cuda3std3__449_GLOBAL__N__c6a4b7e6_9_kernel_cu_5c37363c_28937616ignoreE)
_ZN47_INTERNAL_c6a4b7e6_9_kernel_cu_5c37363c_28937614cuda3std3__449_GLOBAL__N__c6a4b7e6_9_kernel_cu_5c37363c_28937616ignoreE:
	.zero		1
	.type		_ZN47_INTERNAL_c6a4b7e6_9_kernel_cu_5c37363c_28937614cute7productE,@object
	.size		_ZN47_INTERNAL_c6a4b7e6_9_kernel_cu_5c37363c_28937614cute7productE,(_ZN47_INTERNAL_c6a4b7e6_9_kernel_cu_5c37363c_28937614cuda3std3__45__cpo3endE - _ZN47_INTERNAL_c6a4b7e6_9_kernel_cu_5c37363c_28937614cute7productE)
_ZN47_INTERNAL_c6a4b7e6_9_kernel_cu_5c37363c_28937614cute7productE:
	.zero		1
	.type		_ZN47_INTERNAL_c6a4b7e6_9_kernel_cu_5c37363c_28937614cuda3std3__45__cpo3endE,@object
	.size		_ZN47_INTERNAL_c6a4b7e6_9_kernel_cu_5c37363c_28937614cuda3std3__45__cpo3endE,(_ZN47_INTERNAL_c6a4b7e6_9_kernel_cu_5c37363c_28937614cuda3std3__419piecewise_constructE - _ZN47_INTERNAL_c6a4b7e6_9_kernel_cu_5c37363c_28937614cuda3std3__45__cpo3endE)
_ZN47_INTERNAL_c6a4b7e6_9_kernel_cu_5c37363c_28937614cuda3std3__45__cpo3endE:
	.zero		1
	.type		_ZN47_INTERNAL_c6a4b7e6_9_kernel_cu_5c37363c_28937614cuda3std3__419piecewise_constructE,@object
	.size		_ZN47_INTERNAL_c6a4b7e6_9_kernel_cu_5c37363c_28937614cuda3std3__419piecewise_constructE,(_ZN47_INTERNAL_c6a4b7e6_9_kernel_cu_5c37363c_28937614cuda3std3__45__cpo4cendE - _ZN47_INTERNAL_c6a4b7e6_9_kernel_cu_5c37363c_28937614cuda3std3__419piecewise_constructE)
_ZN47_INTERNAL_c6a4b7e6_9_kernel_cu_5c37363c_28937614cuda3std3__419piecewise_constructE:
	.zero		1
	.type		_ZN47_INTERNAL_c6a4b7e6_9_kernel_cu_5c37363c_28937614cuda3std3__45__cpo4cendE,@object
	.size		_ZN47_INTERNAL_c6a4b7e6_9_kernel_cu_5c37363c_28937614cuda3std3__45__cpo4cendE,(_ZN47_INTERNAL_c6a4b7e6_9_kernel_cu_5c37363c_28937614cuda3std6ranges3__45__cpo4swapE - _ZN47_INTERNAL_c6a4b7e6_9_kernel_cu_5c37363c_28937614cuda3std3__45__cpo4cendE)
_ZN47_INTERNAL_c6a4b7e6_9_kernel_cu_5c37363c_28937614cuda3std3__45__cpo4cendE:
	.zero		1
	.type		_ZN47_INTERNAL_c6a4b7e6_9_kernel_cu_5c37363c_28937614cuda3std6ranges3__45__cpo4swapE,@object
	.size		_ZN47_INTERNAL_c6a4b7e6_9_kernel_cu_5c37363c_28937614cuda3std6ranges3__45__cpo4swapE,(.L_10 - _ZN47_INTERNAL_c6a4b7e6_9_kernel_cu_5c37363c_28937614cuda3std6ranges3__45__cpo4swapE)
_ZN47_INTERNAL_c6a4b7e6_9_kernel_cu_5c37363c_28937614cuda3std6ranges3__45__cpo4swapE:
	.zero		1
.L_10:


//--------------------- .nv.constant0._ZN9deep_gemm24sm100_fp8_gemm_1d1d_implILN4cute4UMMA5MajorE0ELS3_0ELj0ELj7168ELj2048ELj128ELj224ELj128ELj64ELj128ELj128ELj64ELj4ELj128ELj128ELj1ELb0ELj148ELNS_8GemmTypeE1ELb0EN7cutlass10bfloat16_tENS_16EpilogueIdentityEEEvPijjj14CUtensorMap_stS9_S9_S9_S9_ --------------------------
	.section	.nv.constant0._ZN9deep_gemm24sm100_fp8_gemm_1d1d_implILN4cute4UMMA5MajorE0ELS3_0ELj0ELj7168ELj2048ELj128ELj224ELj128ELj64ELj128ELj128ELj64ELj4ELj128ELj128ELj1ELb0ELj148ELNS_8GemmTypeE1ELb0EN7cutlass10bfloat16_tENS_16EpilogueIdentityEEEvPijjj14CUtensorMap_stS9_S9_S9_S9_,"a",@progbits
	.sectionflags	@""
	.align	4
.nv.constant0._ZN9deep_gemm24sm100_fp8_gemm_1d1d_implILN4cute4UMMA5MajorE0ELS3_0ELj0ELj7168ELj2048ELj128ELj224ELj128ELj64ELj128ELj128ELj64ELj4ELj128ELj128ELj1ELb0ELj148ELNS_8GemmTypeE1ELb0EN7cutlass10bfloat16_tENS_16EpilogueIdentityEEEvPijjj14CUtensorMap_stS9_S9_S9_S9_:
	.zero		1600


//--------------------- SYMBOLS --------------------------

	.type		.nv.reservedSmem.offset0,@object
	.size		.nv.reservedSmem.offset0,0x4
	.type		.nv.reservedSmem.cap,@object
	.size		.nv.reservedSmem.cap,0x4
